//
// Generated by NVIDIA NVVM Compiler
//
// Compiler Build ID: CL-36424714
// Cuda compilation tools, release 13.0, V13.0.88
// Based on NVVM 20.0.0
//

.version 9.0
.target sm_100
.address_size 64

	// .globl	_Z22tensorTranspose4DInt64PlS_S_S_l

.visible .entry _Z22tensorTranspose4DInt64PlS_S_S_l(
	.param .u64 .ptr .align 1 _Z22tensorTranspose4DInt64PlS_S_S_l_param_0,
	.param .u64 .ptr .align 1 _Z22tensorTranspose4DInt64PlS_S_S_l_param_1,
	.param .u64 .ptr .align 1 _Z22tensorTranspose4DInt64PlS_S_S_l_param_2,
	.param .u64 .ptr .align 1 _Z22tensorTranspose4DInt64PlS_S_S_l_param_3,
	.param .u64 _Z22tensorTranspose4DInt64PlS_S_S_l_param_4
)
{
	.local .align 16 .b8 	__local_depot0[32];
	.reg .b64 	%SP;
	.reg .b64 	%SPL;
	.reg .pred 	%p<7>;
	.reg .b32 	%r<22>;
	.reg .b64 	%rd<90>;

	mov.u64 	%SPL, __local_depot0;
	ld.param.u64 	%rd26, [_Z22tensorTranspose4DInt64PlS_S_S_l_param_1];
	ld.param.u64 	%rd29, [_Z22tensorTranspose4DInt64PlS_S_S_l_param_4];
	mov.u32 	%r1, %ntid.x;
	mov.u32 	%r2, %ctaid.x;
	mov.u32 	%r3, %tid.x;
	mad.lo.s32 	%r4, %r1, %r2, %r3;
	cvt.s64.s32 	%rd1, %r4;
	setp.le.s64 	%p1, %rd29, %rd1;
	@%p1 bra 	$L__BB0_17;
	add.u64 	%rd2, %SPL, 0;
	cvta.to.global.u64 	%rd3, %rd26;
	ld.global.u64 	%rd4, [%rd3+24];
	ld.global.u64 	%rd31, [%rd3+16];
	mul.lo.s64 	%rd5, %rd31, %rd4;
	ld.global.u64 	%rd32, [%rd3+8];
	mul.lo.s64 	%rd6, %rd5, %rd32;
	or.b64  	%rd33, %rd1, %rd6;
	and.b64  	%rd34, %rd33, -4294967296;
	setp.ne.s64 	%p2, %rd34, 0;
	@%p2 bra 	$L__BB0_3;
	cvt.u32.u64 	%r5, %rd6;
	cvt.u32.u64 	%r6, %rd1;
	div.u32 	%r7, %r6, %r5;
	mul.lo.s32 	%r8, %r7, %r5;
	sub.s32 	%r9, %r6, %r8;
	cvt.u64.u32 	%rd84, %r7;
	cvt.u64.u32 	%rd85, %r9;
	bra.uni 	$L__BB0_4;
$L__BB0_3:
	div.s64 	%rd84, %rd1, %rd6;
	mul.lo.s64 	%rd35, %rd84, %rd6;
	sub.s64 	%rd85, %rd1, %rd35;
$L__BB0_4:
	or.b64  	%rd36, %rd85, %rd5;
	and.b64  	%rd37, %rd36, -4294967296;
	setp.ne.s64 	%p3, %rd37, 0;
	@%p3 bra 	$L__BB0_6;
	cvt.u32.u64 	%r10, %rd5;
	cvt.u32.u64 	%r11, %rd85;
	div.u32 	%r12, %r11, %r10;
	cvt.u64.u32 	%rd86, %r12;
	bra.uni 	$L__BB0_7;
$L__BB0_6:
	div.s64 	%rd86, %rd85, %rd5;
$L__BB0_7:
	st.local.v2.u64 	[%rd2], {%rd84, %rd86};
	or.b64  	%rd38, %rd1, %rd5;
	and.b64  	%rd39, %rd38, -4294967296;
	setp.ne.s64 	%p4, %rd39, 0;
	@%p4 bra 	$L__BB0_9;
	cvt.u32.u64 	%r13, %rd5;
	cvt.u32.u64 	%r14, %rd1;
	rem.u32 	%r15, %r14, %r13;
	cvt.u64.u32 	%rd87, %r15;
	bra.uni 	$L__BB0_10;
$L__BB0_9:
	rem.s64 	%rd87, %rd1, %rd5;
$L__BB0_10:
	or.b64  	%rd40, %rd87, %rd4;
	and.b64  	%rd41, %rd40, -4294967296;
	setp.ne.s64 	%p5, %rd41, 0;
	@%p5 bra 	$L__BB0_12;
	cvt.u32.u64 	%r16, %rd4;
	cvt.u32.u64 	%r17, %rd87;
	div.u32 	%r18, %r17, %r16;
	cvt.u64.u32 	%rd88, %r18;
	bra.uni 	$L__BB0_13;
$L__BB0_12:
	div.s64 	%rd88, %rd87, %rd4;
$L__BB0_13:
	or.b64  	%rd42, %rd1, %rd4;
	and.b64  	%rd43, %rd42, -4294967296;
	setp.ne.s64 	%p6, %rd43, 0;
	@%p6 bra 	$L__BB0_15;
	cvt.u32.u64 	%r19, %rd4;
	cvt.u32.u64 	%r20, %rd1;
	rem.u32 	%r21, %r20, %r19;
	cvt.u64.u32 	%rd89, %r21;
	bra.uni 	$L__BB0_16;
$L__BB0_15:
	rem.s64 	%rd89, %rd1, %rd4;
$L__BB0_16:
	ld.param.u64 	%rd83, [_Z22tensorTranspose4DInt64PlS_S_S_l_param_3];
	ld.param.u64 	%rd82, [_Z22tensorTranspose4DInt64PlS_S_S_l_param_2];
	ld.param.u64 	%rd81, [_Z22tensorTranspose4DInt64PlS_S_S_l_param_0];
	cvta.to.global.u64 	%rd44, %rd83;
	st.local.v2.u64 	[%rd2+16], {%rd88, %rd89};
	ld.global.u64 	%rd45, [%rd44+8];
	shl.b64 	%rd46, %rd45, 3;
	add.s64 	%rd47, %rd3, %rd46;
	ld.global.u64 	%rd48, [%rd47];
	ld.global.u64 	%rd49, [%rd44+16];
	shl.b64 	%rd50, %rd49, 3;
	add.s64 	%rd51, %rd3, %rd50;
	ld.global.u64 	%rd52, [%rd51];
	ld.global.u64 	%rd53, [%rd44+24];
	shl.b64 	%rd54, %rd53, 3;
	add.s64 	%rd55, %rd3, %rd54;
	ld.global.u64 	%rd56, [%rd55];
	mul.lo.s64 	%rd57, %rd84, %rd6;
	mad.lo.s64 	%rd58, %rd86, %rd5, %rd57;
	mad.lo.s64 	%rd59, %rd88, %rd4, %rd58;
	add.s64 	%rd60, %rd59, %rd89;
	cvta.to.global.u64 	%rd61, %rd81;
	shl.b64 	%rd62, %rd60, 3;
	add.s64 	%rd63, %rd61, %rd62;
	ld.global.u64 	%rd64, [%rd63];
	ld.global.u64 	%rd65, [%rd44];
	shl.b64 	%rd66, %rd65, 3;
	add.s64 	%rd67, %rd2, %rd66;
	ld.local.u64 	%rd68, [%rd67];
	add.s64 	%rd69, %rd2, %rd46;
	ld.local.u64 	%rd70, [%rd69];
	add.s64 	%rd71, %rd2, %rd50;
	ld.local.u64 	%rd72, [%rd71];
	add.s64 	%rd73, %rd2, %rd54;
	ld.local.u64 	%rd74, [%rd73];
	mad.lo.s64 	%rd75, %rd68, %rd48, %rd70;
	mad.lo.s64 	%rd76, %rd75, %rd52, %rd72;
	mad.lo.s64 	%rd77, %rd76, %rd56, %rd74;
	cvta.to.global.u64 	%rd78, %rd82;
	shl.b64 	%rd79, %rd77, 3;
	add.s64 	%rd80, %rd78, %rd79;
	st.global.u64 	[%rd80], %rd64;
$L__BB0_17:
	ret;

}


// ===== COMPILED SASS (sm_100) =====

	.target	sm_100

	.elftype	@"ET_EXEC"


//--------------------- .note.nv.tkinfo           --------------------------
	.section	.note.nv.tkinfo,"",@"SHT_NOTE"
	.sectionflags	@"SHF_NOTE_NV_TKINFO"
	.tkinfo
        /*0018*/ 	.word	0x00000002
        /*0030*/ 	.string	""
        /*0030*/ 	.string	"ptxas"
        /*0030*/ 	.string	"Cuda compilation tools, release 13.0, V13.0.88"
        /*0030*/ 	.string	"Build cuda_13.0.r13.0/compiler.36424714_0"
        /*0030*/ 	.string	"-arch sm_100 -m 64 "



//--------------------- .note.nv.cuinfo           --------------------------
	.section	.note.nv.cuinfo,"",@"SHT_NOTE"
	.sectionflags	@"SHF_NOTE_NV_CUINFO"
        /*0018*/ 	.short	0x0002
        /*001a*/ 	.short	0x0064
        /*001c*/ 	.short	0x0082
	.zero		2


//--------------------- .nv.info                  --------------------------
	.section	.nv.info,"",@"SHT_CUDA_INFO"
	.align	4


	//----- nvinfo : EIATTR_REGCOUNT
	.align		4
        /*0000*/ 	.byte	0x04, 0x2f
        /*0002*/ 	.short	(.L_1 - .L_0)
	.align		4
.L_0:
        /*0004*/ 	.word	index@(_Z22tensorTranspose4DInt64PlS_S_S_l)
        /*0008*/ 	.word	0x0000001e


	//----- nvinfo : EIATTR_FRAME_SIZE
	.align		4
.L_1:
        /*000c*/ 	.byte	0x04, 0x11
        /*000e*/ 	.short	(.L_3 - .L_2)
	.align		4
.L_2:
        /*0010*/ 	.word	index@($__internal_1_$__cuda_sm20_rem_s64)
        /*0014*/ 	.word	0x00000020


	//----- nvinfo : EIATTR_FRAME_SIZE
	.align		4
.L_3:
        /*0018*/ 	.byte	0x04, 0x11
        /*001a*/ 	.short	(.L_5 - .L_4)
	.align		4
.L_4:
        /*001c*/ 	.word	index@($__internal_0_$__cuda_sm20_div_s64)
        /*0020*/ 	.word	0x00000020


	//----- nvinfo : EIATTR_FRAME_SIZE
	.align		4
.L_5:
        /*0024*/ 	.byte	0x04, 0x11
        /*0026*/ 	.short	(.L_7 - .L_6)
	.align		4
.L_6:
        /*0028*/ 	.word	index@(_Z22tensorTranspose4DInt64PlS_S_S_l)
        /*002c*/ 	.word	0x00000020


	//----- nvinfo : EIATTR_MIN_STACK_SIZE
	.align		4
.L_7:
        /*0030*/ 	.byte	0x04, 0x12
        /*0032*/ 	.short	(.L_9 - .L_8)
	.align		4
.L_8:
        /*0034*/ 	.word	index@(_Z22tensorTranspose4DInt64PlS_S_S_l)
        /*0038*/ 	.word	0x00000020
.L_9:


//--------------------- .nv.compat                --------------------------
	.section	.nv.compat,"",@"SHT_CUDA_COMPAT_INFO"
	.align	4
        /*0000*/ 	.byte	0x02, 0x09, 0x00, 0x00, 0x02, 0x02, 0x01, 0x00, 0x02, 0x05, 0x05, 0x00, 0x03, 0x07, 0x01, 0x01
        /*0010*/ 	.byte	0x02, 0x03, 0x00, 0x00, 0x02, 0x06, 0x01, 0x00, 0x04, 0x0b, 0x08, 0x00, 0x09, 0x00, 0x00, 0x00
        /*0020*/ 	.byte	0x00, 0x00, 0x00, 0x00


//--------------------- .nv.info._Z22tensorTranspose4DInt64PlS_S_S_l --------------------------
	.section	.nv.info._Z22tensorTranspose4DInt64PlS_S_S_l,"",@"SHT_CUDA_INFO"
	.sectionflags	@""
	.align	4


	//----- nvinfo : EIATTR_CUDA_API_VERSION
	.align		4
        /*0000*/ 	.byte	0x04, 0x37
        /*0002*/ 	.short	(.L_11 - .L_10)
.L_10:
        /*0004*/ 	.word	0x00000082


	//----- nvinfo : EIATTR_KPARAM_INFO
	.align		4
.L_11:
        /*0008*/ 	.byte	0x04, 0x17
        /*000a*/ 	.short	(.L_13 - .L_12)
.L_12:
        /*000c*/ 	.word	0x00000000
        /*0010*/ 	.short	0x0004
        /*0012*/ 	.short	0x0020
        /*0014*/ 	.byte	0x00, 0xf0, 0x21, 0x00


	//----- nvinfo : EIATTR_KPARAM_INFO
	.align		4
.L_13:
        /*0018*/ 	.byte	0x04, 0x17
        /*001a*/ 	.short	(.L_15 - .L_14)
.L_14:
        /*001c*/ 	.word	0x00000000
        /*0020*/ 	.short	0x0003
        /*0022*/ 	.short	0x0018
        /*0024*/ 	.byte	0x00, 0xf5, 0x21, 0x00


	//----- nvinfo : EIATTR_KPARAM_INFO
	.align		4
.L_15:
        /*0028*/ 	.byte	0x04, 0x17
        /*002a*/ 	.short	(.L_17 - .L_16)
.L_16:
        /*002c*/ 	.word	0x00000000
        /*0030*/ 	.short	0x0002
        /*0032*/ 	.short	0x0010
        /*0034*/ 	.byte	0x00, 0xf5, 0x21, 0x00


	//----- nvinfo : EIATTR_KPARAM_INFO
	.align		4
.L_17:
        /*0038*/ 	.byte	0x04, 0x17
        /*003a*/ 	.short	(.L_19 - .L_18)
.L_18:
        /*003c*/ 	.word	0x00000000
        /*0040*/ 	.short	0x0001
        /*0042*/ 	.short	0x0008
        /*0044*/ 	.byte	0x00, 0xf5, 0x21, 0x00


	//----- nvinfo : EIATTR_KPARAM_INFO
	.align		4
.L_19:
        /*0048*/ 	.byte	0x04, 0x17
        /*004a*/ 	.short	(.L_21 - .L_20)
.L_20:
        /*004c*/ 	.word	0x00000000
        /*0050*/ 	.short	0x0000
        /*0052*/ 	.short	0x0000
        /*0054*/ 	.byte	0x00, 0xf5, 0x21, 0x00


	//----- nvinfo : EIATTR_SPARSE_MMA_MASK
	.align		4
.L_21:
        /*0058*/ 	.byte	0x03, 0x50
        /*005a*/ 	.short	0x0000


	//----- nvinfo : EIATTR_MAXREG_COUNT
	.align		4
        /*005c*/ 	.byte	0x03, 0x1b
        /*005e*/ 	.short	0x00ff


	//----- nvinfo : EIATTR_MERCURY_ISA_VERSION
	.align		4
        /*0060*/ 	.byte	0x03, 0x5f
        /*0062*/ 	.short	0x0101


	//----- nvinfo : EIATTR_VRC_CTA_INIT_COUNT
	.align		4
        /*0064*/ 	.byte	0x02, 0x4a
	.zero		1
	.zero		1


	//----- nvinfo : EIATTR_EXIT_INSTR_OFFSETS
	.align		4
        /*0068*/ 	.byte	0x04, 0x1c
        /*006a*/ 	.short	(.L_23 - .L_22)


	//   ....[0]....
.L_22:
        /*006c*/ 	.word	0x000000a0


	//   ....[1]....
        /*0070*/ 	.word	0x000010b0


	//----- nvinfo : EIATTR_CRS_STACK_SIZE
	.align		4
.L_23:
        /*0074*/ 	.byte	0x04, 0x1e
        /*0076*/ 	.short	(.L_25 - .L_24)
.L_24:
        /*0078*/ 	.word	0x00000000


	//----- nvinfo : EIATTR_CBANK_PARAM_SIZE
	.align		4
.L_25:
        /*007c*/ 	.byte	0x03, 0x19
        /*007e*/ 	.short	0x0028


	//----- nvinfo : EIATTR_PARAM_CBANK
	.align		4
        /*0080*/ 	.byte	0x04, 0x0a
        /*0082*/ 	.short	(.L_27 - .L_26)
	.align		4
.L_26:
        /*0084*/ 	.word	index@(.nv.constant0._Z22tensorTranspose4DInt64PlS_S_S_l)
        /*0088*/ 	.short	0x0380
        /*008a*/ 	.short	0x0028


	//----- nvinfo : EIATTR_SW_WAR
	.align		4
.L_27:
        /*008c*/ 	.byte	0x04, 0x36
        /*008e*/ 	.short	(.L_29 - .L_28)
.L_28:
        /*0090*/ 	.word	0x00000008
.L_29:


//--------------------- .nv.callgraph             --------------------------
	.section	.nv.callgraph,"",@"SHT_CUDA_CALLGRAPH"
	.align	4
	.sectionentsize	8
	.align		4
        /*0000*/ 	.word	0x00000000
	.align		4
        /*0004*/ 	.word	0xffffffff
	.align		4
        /*0008*/ 	.word	0x00000000
	.align		4
        /*000c*/ 	.word	0xfffffffe
	.align		4
        /*0010*/ 	.word	0x00000000
	.align		4
        /*0014*/ 	.word	0xfffffffd
	.align		4
        /*0018*/ 	.word	0x00000000
	.align		4
        /*001c*/ 	.word	0xfffffffc


//--------------------- .text._Z22tensorTranspose4DInt64PlS_S_S_l --------------------------
	.section	.text._Z22tensorTranspose4DInt64PlS_S_S_l,"ax",@progbits
	.align	128
        .global         _Z22tensorTranspose4DInt64PlS_S_S_l
        .type           _Z22tensorTranspose4DInt64PlS_S_S_l,@function
        .size           _Z22tensorTranspose4DInt64PlS_S_S_l,(.L_x_17 - _Z22tensorTranspose4DInt64PlS_S_S_l)
        .other          _Z22tensorTranspose4DInt64PlS_S_S_l,@"STO_CUDA_ENTRY STV_DEFAULT"
_Z22tensorTranspose4DInt64PlS_S_S_l:
.text._Z22tensorTranspose4DInt64PlS_S_S_l:
[----:B------:R-:W0:Y:S01]  /*0000*/  LDC R1, c[0x0][0x37c] ;  /* 0x0000df00ff017b82 */ /* 0x000e220000000800 */
[----:B------:R-:W1:Y:S01]  /*0010*/  S2R R2, SR_CTAID.X ;  /* 0x0000000000027919 */ /* 0x000e620000002500 */
[----:B------:R-:W1:Y:S01]  /*0020*/  LDCU UR4, c[0x0][0x360] ;  /* 0x00006c00ff0477ac */ /* 0x000e620008000800 */
[----:B0-----:R-:W-:Y:S01]  /*0030*/  VIADD R1, R1, 0xffffffe0 ;  /* 0xffffffe001017836 */ /* 0x001fe20000000000 */
[----:B------:R-:W1:Y:S01]  /*0040*/  S2R R3, SR_TID.X ;  /* 0x0000000000037919 */ /* 0x000e620000002100 */
[----:B------:R-:W0:Y:S01]  /*0050*/  LDCU.64 UR6, c[0x0][0x3a0] ;  /* 0x00007400ff0677ac */ /* 0x000e220008000a00 */
[----:B-1----:R-:W-:-:S05]  /*0060*/  IMAD R2, R2, UR4, R3 ;  /* 0x0000000402027c24 */ /* 0x002fca000f8e0203 */
[----:B0-----:R-:W-:Y:S02]  /*0070*/  ISETP.GE.U32.AND P0, PT, R2, UR6, PT ;  /* 0x0000000602007c0c */ /* 0x001fe4000bf06070 */
[----:B------:R-:W-:-:S04]  /*0080*/  SHF.R.S32.HI R3, RZ, 0x1f, R2 ;  /* 0x0000001fff037819 */ /* 0x000fc80000011402 */
[----:B------:R-:W-:-:S13]  /*0090*/  ISETP.GE.AND.EX P0, PT, R3, UR7, PT, P0 ;  /* 0x0000000703007c0c */ /* 0x000fda000bf06300 */
[----:B------:R-:W-:Y:S05]  /*00a0*/  @P0 EXIT ;  /* 0x000000000000094d */ /* 0x000fea0003800000 */
[----:B------:R-:W0:Y:S01]  /*00b0*/  LDC.64 R4, c[0x0][0x388] ;  /* 0x0000e200ff047b82 */ /* 0x000e220000000a00 */
[----:B------:R-:W0:Y:S02]  /*00c0*/  LDCU.64 UR10, c[0x0][0x358] ;  /* 0x00006b00ff0a77ac */ /* 0x000e240008000a00 */
[----:B0-----:R-:W2:Y:S04]  /*00d0*/  LDG.E.64 R8, desc[UR10][R4.64+0x10] ;  /* 0x0000100a04087981 */ /* 0x001ea8000c1e1b00 */
[----:B------:R-:W3:Y:S04]  /*00e0*/  LDG.E.64 R16, desc[UR10][R4.64+0x18] ;  /* 0x0000180a04107981 */ /* 0x000ee8000c1e1b00 */
[----:B------:R-:W4:Y:S01]  /*00f0*/  LDG.E.64 R6, desc[UR10][R4.64+0x8] ;  /* 0x0000080a04067981 */ /* 0x000f22000c1e1b00 */
[----:B------:R-:W-:Y:S01]  /*0100*/  BSSY.RECONVERGENT B0, `(.L_x_0) ;  /* 0x0000039000007945 */ /* 0x000fe20003800200 */
[----:B--2---:R-:W-:-:S02]  /*0110*/  R2UR UR5, R9 ;  /* 0x00000000090572ca */ /* 0x004fc400000e0000 */
[----:B------:R-:W-:Y:S02]  /*0120*/  R2UR UR4, R8 ;  /* 0x00000000080472ca */ /* 0x000fe400000e0000 */
[----:B----4-:R-:W-:Y:S02]  /*0130*/  R2UR UR6, R6 ;  /* 0x00000000060672ca */ /* 0x010fe400000e0000 */
[----:B------:R-:W-:-:S07]  /*0140*/  R2UR UR7, R7 ;  /* 0x00000000070772ca */ /* 0x000fce00000e0000 */
[C---:B---3--:R-:W-:Y:S01]  /*0150*/  IMAD R0, R16.reuse, UR5, RZ ;  /* 0x0000000510007c24 */ /* 0x048fe2000f8e02ff */
[----:B------:R-:W-:-:S03]  /*0160*/  R2UR UR5, R16 ;  /* 0x00000000100572ca */ /* 0x000fc600000e0000 */
[----:B------:R-:W-:-:S05]  /*0170*/  IMAD R0, R17, UR4, R0 ;  /* 0x0000000411007c24 */ /* 0x000fca000f8e0200 */
[----:B------:R-:W-:-:S05]  /*0180*/  R2UR UR8, R0 ;  /* 0x00000000000872ca */ /* 0x000fca00000e0000 */
[----:B------:R-:W-:-:S04]  /*0190*/  UIMAD.WIDE.U32 UR4, UR4, UR5, URZ ;  /* 0x00000005040472a5 */ /* 0x000fc8000f8e00ff */
[----:B------:R-:W-:-:S04]  /*01a0*/  UIMAD.WIDE.U32 UR12, UR4, UR6, URZ ;  /* 0x00000006040c72a5 */ /* 0x000fc8000f8e00ff */
[----:B------:R-:W-:-:S04]  /*01b0*/  UIADD3 UR8, UPT, UPT, UR5, UR8, URZ ;  /* 0x0000000805087290 */ /* 0x000fc8000fffe0ff */
[----:B------:R-:W-:-:S04]  /*01c0*/  UIMAD UR9, UR8, UR6, URZ ;  /* 0x00000006080972a4 */ /* 0x000fc8000f8e02ff */
[----:B------:R-:W-:-:S04]  /*01d0*/  UIMAD UR6, UR7, UR4, UR9 ;  /* 0x00000004070672a4 */ /* 0x000fc8000f8e0209 */
[----:B------:R-:W-:-:S06]  /*01e0*/  UIADD3 UR6, UPT, UPT, UR13, UR6, URZ ;  /* 0x000000060d067290 */ /* 0x000fcc000fffe0ff */
[----:B------:R-:W-:-:S04]  /*01f0*/  LOP3.LUT R0, R3, UR6, RZ, 0xfc, !PT ;  /* 0x0000000603007c12 */ /* 0x000fc8000f8efcff */
[----:B------:R-:W-:-:S13]  /*0200*/  ISETP.NE.U32.AND P0, PT, R0, RZ, PT ;  /* 0x000000ff0000720c */ /* 0x000fda0003f05070 */
[----:B------:R-:W-:Y:S05]  /*0210*/  @P0 BRA `(.L_x_1) ;  /* 0x00000000005c0947 */ /* 0x000fea0003800000 */
[----:B------:R-:W0:Y:S01]  /*0220*/  I2F.U32.RP R0, UR12 ;  /* 0x0000000c00007d06 */ /* 0x000e220008209000 */
[----:B------:R-:W-:Y:S01]  /*0230*/  ISETP.NE.U32.AND P2, PT, RZ, UR12, PT ;  /* 0x0000000cff007c0c */ /* 0x000fe2000bf45070 */
[----:B------:R-:W-:-:S06]  /*0240*/  IMAD.MOV.U32 R11, RZ, RZ, RZ ;  /* 0x000000ffff0b7224 */ /* 0x000fcc00078e00ff */
[----:B0-----:R-:W0:Y:S02]  /*0250*/  MUFU.RCP R0, R0 ;  /* 0x0000000000007308 */ /* 0x001e240000001000 */
[----:B0-----:R-:W-:-:S06]  /*0260*/  VIADD R4, R0, 0xffffffe ;  /* 0x0ffffffe00047836 */ /* 0x001fcc0000000000 */
[----:B------:R0:W1:Y:S02]  /*0270*/  F2I.FTZ.U32.TRUNC.NTZ R5, R4 ;  /* 0x0000000400057305 */ /* 0x000064000021f000 */
[----:B0-----:R-:W-:Y:S01]  /*0280*/  IMAD.MOV.U32 R4, RZ, RZ, RZ ;  /* 0x000000ffff047224 */ /* 0x001fe200078e00ff */
[----:B-1----:R-:W-:-:S05]  /*0290*/  IADD3 R7, PT, PT, RZ, -R5, RZ ;  /* 0x80000005ff077210 */ /* 0x002fca0007ffe0ff */
[----:B------:R-:W-:-:S04]  /*02a0*/  IMAD R7, R7, UR12, RZ ;  /* 0x0000000c07077c24 */ /* 0x000fc8000f8e02ff */
[----:B------:R-:W-:-:S04]  /*02b0*/  IMAD.HI.U32 R5, R5, R7, R4 ;  /* 0x0000000705057227 */ /* 0x000fc800078e0004 */
[----:B------:R-:W-:Y:S02]  /*02c0*/  IMAD.MOV.U32 R7, RZ, RZ, RZ ;  /* 0x000000ffff077224 */ /* 0x000fe400078e00ff */
[----:B------:R-:W-:-:S04]  /*02d0*/  IMAD.HI.U32 R10, R5, R2, RZ ;  /* 0x00000002050a7227 */ /* 0x000fc800078e00ff */
[----:B------:R-:W-:-:S04]  /*02e0*/  IMAD.MOV R5, RZ, RZ, -R10 ;  /* 0x000000ffff057224 */ /* 0x000fc800078e0a0a */
[----:B------:R-:W-:-:S05]  /*02f0*/  IMAD R5, R5, UR12, R2 ;  /* 0x0000000c05057c24 */ /* 0x000fca000f8e0202 */
[----:B------:R-:W-:-:S13]  /*0300*/  ISETP.GE.U32.AND P0, PT, R5, UR12, PT ;  /* 0x0000000c05007c0c */ /* 0x000fda000bf06070 */
[----:B------:R-:W-:Y:S01]  /*0310*/  @P0 IADD3 R5, PT, PT, R5, -UR12, RZ ;  /* 0x8000000c05050c10 */ /* 0x000fe2000fffe0ff */
[----:B------:R-:W-:-:S03]  /*0320*/  @P0 VIADD R10, R10, 0x1 ;  /* 0x000000010a0a0836 */ /* 0x000fc60000000000 */
[----:B------:R-:W-:-:S13]  /*0330*/  ISETP.GE.U32.AND P1, PT, R5, UR12, PT ;  /* 0x0000000c05007c0c */ /* 0x000fda000bf26070 */
[----:B------:R-:W-:Y:S01]  /*0340*/  @P1 VIADD R10, R10, 0x1 ;  /* 0x000000010a0a1836 */ /* 0x000fe20000000000 */
[----:B------:R-:W-:-:S04]  /*0350*/  @!P2 LOP3.LUT R10, RZ, UR12, RZ, 0x33, !PT ;  /* 0x0000000cff0aac12 */ /* 0x000fc8000f8e33ff */
[----:B------:R-:W-:-:S05]  /*0360*/  IADD3 R5, PT, PT, -R10, RZ, RZ ;  /* 0x000000ff0a057210 */ /* 0x000fca0007ffe1ff */
[----:B------:R-:W-:Y:S01]  /*0370*/  IMAD R12, R5, UR12, R2 ;  /* 0x0000000c050c7c24 */ /* 0x000fe2000f8e0202 */
[----:B------:R-:W-:Y:S06]  /*0380*/  BRA `(.L_x_2) ;  /* 0x0000000000407947 */ /* 0x000fec0003800000 */
.L_x_1:
[----:B------:R-:W-:Y:S01]  /*0390*/  MOV R8, UR12 ;  /* 0x0000000c00087c02 */ /* 0x000fe20008000f00 */
[----:B------:R-:W-:Y:S01]  /*03a0*/  IMAD.U32 R9, RZ, RZ, UR13 ;  /* 0x0000000dff097e24 */ /* 0x000fe2000f8e00ff */
[----:B------:R-:W-:Y:S01]  /*03b0*/  MOV R7, R3 ;  /* 0x0000000300077202 */ /* 0x000fe20000000f00 */
[----:B------:R-:W-:Y:S01]  /*03c0*/  IMAD.MOV.U32 R12, RZ, RZ, R2 ;  /* 0x000000ffff0c7224 */ /* 0x000fe200078e0002 */
[----:B------:R-:W-:Y:S01]  /*03d0*/  MOV R0, 0x400 ;  /* 0x0000040000007802 */ /* 0x000fe20000000f00 */
[----:B------:R-:W-:-:S07]  /*03e0*/  IMAD.U32 R6, RZ, RZ, UR6 ;  /* 0x00000006ff067e24 */ /* 0x000fce000f8e00ff */
[----:B------:R-:W-:Y:S05]  /*03f0*/  CALL.REL.NOINC `($__internal_0_$__cuda_sm20_div_s64) ;  /* 0x0000000c00307944 */ /* 0x000fea0003c00000 */
[----:B------:R-:W-:Y:S01]  /*0400*/  IADD3 R7, P0, PT, RZ, -R20, RZ ;  /* 0x80000014ff077210 */ /* 0x000fe20007f1e0ff */
[----:B------:R-:W-:Y:S01]  /*0410*/  IMAD.MOV.U32 R10, RZ, RZ, R20 ;  /* 0x000000ffff0a7224 */ /* 0x000fe200078e0014 */
[----:B------:R-:W-:-:S03]  /*0420*/  MOV R11, R21 ;  /* 0x00000015000b7202 */ /* 0x000fc60000000f00 */
[----:B------:R-:W-:Y:S02]  /*0430*/  IMAD.X R0, RZ, RZ, ~R21, P0 ;  /* 0x000000ffff007224 */ /* 0x000fe400000e0e15 */
[----:B------:R-:W-:-:S04]  /*0440*/  IMAD.WIDE.U32 R4, R7, UR12, R2 ;  /* 0x0000000c07047c25 */ /* 0x000fc8000f8e0002 */
[----:B------:R-:W-:Y:S01]  /*0450*/  IMAD R0, R0, UR12, RZ ;  /* 0x0000000c00007c24 */ /* 0x000fe2000f8e02ff */
[----:B------:R-:W-:-:S03]  /*0460*/  MOV R12, R4 ;  /* 0x00000004000c7202 */ /* 0x000fc60000000f00 */
[----:B------:R-:W-:-:S04]  /*0470*/  IMAD R7, R7, UR6, R0 ;  /* 0x0000000607077c24 */ /* 0x000fc8000f8e0200 */
[----:B------:R-:W-:-:S07]  /*0480*/  IMAD.IADD R7, R5, 0x1, R7 ;  /* 0x0000000105077824 */ /* 0x000fce00078e0207 */
.L_x_2:
[----:B------:R-:W-:Y:S05]  /*0490*/  BSYNC.RECONVERGENT B0 ;  /* 0x0000000000007941 */ /* 0x000fea0003800200 */
.L_x_0:
[----:B------:R-:W-:Y:S01]  /*04a0*/  LOP3.LUT R0, R7, UR8, RZ, 0xfc, !PT ;  /* 0x0000000807007c12 */ /* 0x000fe2000f8efcff */
[----:B------:R-:W-:Y:S03]  /*04b0*/  BSSY.RECONVERGENT B0, `(.L_x_3) ;  /* 0x000001e000007945 */ /* 0x000fe60003800200 */
        /* <DEDUP_REMOVED lines=8> */
[----:B0-----:R-:W-:Y:S02]  /*0540*/  HFMA2 R4, -RZ, RZ, 0, 0 ;  /* 0x00000000ff047431 */ /* 0x001fe400000001ff */
[----:B-1----:R-:W-:-:S04]  /*0550*/  IMAD.MOV R7, RZ, RZ, -R5 ;  /* 0x000000ffff077224 */ /* 0x002fc800078e0a05 */
[----:B------:R-:W-:-:S04]  /*0560*/  IMAD R7, R7, UR4, RZ ;  /* 0x0000000407077c24 */ /* 0x000fc8000f8e02ff */
[----:B------:R-:W-:-:S06]  /*0570*/  IMAD.HI.U32 R5, R5, R7, R4 ;  /* 0x0000000705057227 */ /* 0x000fcc00078e0004 */
[----:B------:R-:W-:-:S04]  /*0580*/  IMAD.HI.U32 R14, R5, R12, RZ ;  /* 0x0000000c050e7227 */ /* 0x000fc800078e00ff */
[----:B------:R-:W-:-:S04]  /*0590*/  IMAD.MOV R5, RZ, RZ, -R14 ;  /* 0x000000ffff057224 */ /* 0x000fc800078e0a0e */
[----:B------:R-:W-:-:S05]  /*05a0*/  IMAD R5, R5, UR4, R12 ;  /* 0x0000000405057c24 */ /* 0x000fca000f8e020c */
[----:B------:R-:W-:-:S13]  /*05b0*/  ISETP.GE.U32.AND P0, PT, R5, UR4, PT ;  /* 0x0000000405007c0c */ /* 0x000fda000bf06070 */
[----:B------:R-:W-:Y:S01]  /*05c0*/  @P0 VIADD R5, R5, -UR4 ;  /* 0x8000000405050c36 */ /* 0x000fe20008000000 */
[----:B------:R-:W-:-:S04]  /*05d0*/  @P0 IADD3 R14, PT, PT, R14, 0x1, RZ ;  /* 0x000000010e0e0810 */ /* 0x000fc80007ffe0ff */
[----:B------:R-:W-:-:S13]  /*05e0*/  ISETP.GE.U32.AND P1, PT, R5, UR4, PT ;  /* 0x0000000405007c0c */ /* 0x000fda000bf26070 */
[----:B------:R-:W-:Y:S01]  /*05f0*/  @P1 VIADD R14, R14, 0x1 ;  /* 0x000000010e0e1836 */ /* 0x000fe20000000000 */
[----:B------:R-:W-:Y:S01]  /*0600*/  @!P2 LOP3.LUT R14, RZ, UR4, RZ, 0x33, !PT ;  /* 0x00000004ff0eac12 */ /* 0x000fe2000f8e33ff */
[----:B------:R-:W-:Y:S06]  /*0610*/  BRA `(.L_x_5) ;  /* 0x00000000001c7947 */ /* 0x000fec0003800000 */
.L_x_4:
[----:B------:R-:W-:Y:S01]  /*0620*/  MOV R8, UR4 ;  /* 0x0000000400087c02 */ /* 0x000fe20008000f00 */
[----:B------:R-:W-:Y:S01]  /*0630*/  IMAD.U32 R9, RZ, RZ, UR5 ;  /* 0x00000005ff097e24 */ /* 0x000fe2000f8e00ff */
[----:B------:R-:W-:Y:S01]  /*0640*/  MOV R0, 0x670 ;  /* 0x0000067000007802 */ /* 0x000fe20000000f00 */
[----:B------:R-:W-:-:S07]  /*0650*/  IMAD.U32 R6, RZ, RZ, UR8 ;  /* 0x00000008ff067e24 */ /* 0x000fce000f8e00ff */
[----:B------:R-:W-:Y:S05]  /*0660*/  CALL.REL.NOINC `($__internal_0_$__cuda_sm20_div_s64) ;  /* 0x0000000800947944 */ /* 0x000fea0003c00000 */
[----:B------:R-:W-:Y:S01]  /*0670*/  MOV R14, R20 ;  /* 0x00000014000e7202 */ /* 0x000fe20000000f00 */
[----:B------:R-:W-:-:S07]  /*0680*/  IMAD.MOV.U32 R15, RZ, RZ, R21 ;  /* 0x000000ffff0f7224 */ /* 0x000fce00078e0015 */
.L_x_5:
[----:B------:R-:W-:Y:S05]  /*0690*/  BSYNC.RECONVERGENT B0 ;  /* 0x0000000000007941 */ /* 0x000fea0003800200 */
.L_x_3:
[----:B------:R-:W-:Y:S01]  /*06a0*/  IMAD.MOV.U32 R4, RZ, RZ, R10 ;  /* 0x000000ffff047224 */ /* 0x000fe200078e000a */
[----:B------:R-:W-:Y:S01]  /*06b0*/  MOV R5, R11 ;  /* 0x0000000b00057202 */ /* 0x000fe20000000f00 */
[----:B------:R-:W-:Y:S01]  /*06c0*/  IMAD.MOV.U32 R6, RZ, RZ, R14 ;  /* 0x000000ffff067224 */ /* 0x000fe200078e000e */
[----:B------:R-:W-:Y:S01]  /*06d0*/  LOP3.LUT R0, R3, UR8, RZ, 0xfc, !PT ;  /* 0x0000000803007c12 */ /* 0x000fe2000f8efcff */
[----:B------:R-:W-:Y:S01]  /*06e0*/  IMAD.MOV.U32 R7, RZ, RZ, R15 ;  /* 0x000000ffff077224 */ /* 0x000fe200078e000f */
[----:B------:R-:W-:Y:S02]  /*06f0*/  BSSY.RECONVERGENT B0, `(.L_x_6) ;  /* 0x000001e000007945 */ /* 0x000fe40003800200 */
[----:B------:R-:W-:Y:S02]  /*0700*/  ISETP.NE.U32.AND P0, PT, R0, RZ, PT ;  /* 0x000000ff0000720c */ /* 0x000fe40003f05070 */
[----:B------:R0:W-:Y:S11]  /*0710*/  STL.128 [R1], R4 ;  /* 0x0000000401007387 */ /* 0x0001f60000100c00 */
[----:B------:R-:W-:Y:S05]  /*0720*/  @P0 BRA `(.L_x_7) ;  /* 0x00000000004c0947 */ /* 0x000fea0003800000 */
[----:B0-----:R-:W0:Y:S01]  /*0730*/  I2F.U32.RP R7, UR4 ;  /* 0x0000000400077d06 */ /* 0x001e220008209000 */
[----:B------:R-:W-:-:S07]  /*0740*/  ISETP.NE.U32.AND P1, PT, RZ, UR4, PT ;  /* 0x00000004ff007c0c */ /* 0x000fce000bf25070 */
[----:B0-----:R-:W0:Y:S02]  /*0750*/  MUFU.RCP R7, R7 ;  /* 0x0000000700077308 */ /* 0x001e240000001000 */
[----:B0-----:R-:W-:Y:S01]  /*0760*/  IADD3 R4, PT, PT, R7, 0xffffffe, RZ ;  /* 0x0ffffffe07047810 */ /* 0x001fe20007ffe0ff */
[----:B------:R-:W-:-:S05]  /*0770*/  HFMA2 R7, -RZ, RZ, 0, 0 ;  /* 0x00000000ff077431 */ /* 0x000fca00000001ff */
[----:B------:R0:W1:Y:S02]  /*0780*/  F2I.FTZ.U32.TRUNC.NTZ R5, R4 ;  /* 0x0000000400057305 */ /* 0x000064000021f000 */
[----:B0-----:R-:W-:Y:S02]  /*0790*/  IMAD.MOV.U32 R4, RZ, RZ, RZ ;  /* 0x000000ffff047224 */ /* 0x001fe400078e00ff */
[----:B-1----:R-:W-:-:S04]  /*07a0*/  IMAD.MOV R9, RZ, RZ, -R5 ;  /* 0x000000ffff097224 */ /* 0x002fc800078e0a05 */
[----:B------:R-:W-:-:S04]  /*07b0*/  IMAD R9, R9, UR4, RZ ;  /* 0x0000000409097c24 */ /* 0x000fc8000f8e02ff */
[----:B------:R-:W-:-:S06]  /*07c0*/  IMAD.HI.U32 R9, R5, R9, R4 ;  /* 0x0000000905097227 */ /* 0x000fcc00078e0004 */
[----:B------:R-:W-:-:S05]  /*07d0*/  IMAD.HI.U32 R0, R9, R2, RZ ;  /* 0x0000000209007227 */ /* 0x000fca00078e00ff */
[----:B------:R-:W-:-:S05]  /*07e0*/  IADD3 R5, PT, PT, -R0, RZ, RZ ;  /* 0x000000ff00057210 */ /* 0x000fca0007ffe1ff */
[----:B------:R-:W-:-:S05]  /*07f0*/  IMAD R6, R5, UR4, R2 ;  /* 0x0000000405067c24 */ /* 0x000fca000f8e0202 */
[----:B------:R-:W-:-:S13]  /*0800*/  ISETP.GE.U32.AND P0, PT, R6, UR4, PT ;  /* 0x0000000406007c0c */ /* 0x000fda000bf06070 */
[----:B------:R-:W-:-:S05]  /*0810*/  @P0 VIADD R6, R6, -UR4 ;  /* 0x8000000406060c36 */ /* 0x000fca0008000000 */
[----:B------:R-:W-:-:S13]  /*0820*/  ISETP.GE.U32.AND P0, PT, R6, UR4, PT ;  /* 0x0000000406007c0c */ /* 0x000fda000bf06070 */
[----:B------:R-:W-:Y:S01]  /*0830*/  @P0 VIADD R6, R6, -UR4 ;  /* 0x8000000406060c36 */ /* 0x000fe20008000000 */
[----:B------:R-:W-:Y:S01]  /*0840*/  @!P1 LOP3.LUT R6, RZ, UR4, RZ, 0x33, !PT ;  /* 0x00000004ff069c12 */ /* 0x000fe2000f8e33ff */
[----:B------:R-:W-:Y:S06]  /*0850*/  BRA `(.L_x_8) ;  /* 0x00000000001c7947 */ /* 0x000fec0003800000 */
.L_x_7:
[----:B------:R-:W-:Y:S01]  /*0860*/  IMAD.U32 R13, RZ, RZ, UR5 ;  /* 0x00000005ff0d7e24 */ /* 0x000fe2000f8e00ff */
[----:B------:R-:W-:Y:S01]  /*0870*/  MOV R13, R2 ;  /* 0x00000002000d7202 */ /* 0x000fe20000000f00 */
[----:B------:R-:W-:Y:S01]  /*0880*/  IMAD.U32 R12, RZ, RZ, UR4 ;  /* 0x00000004ff0c7e24 */ /* 0x000fe2000f8e00ff */
[----:B------:R-:W-:Y:S01]  /*0890*/  MOV R0, 0x8d0 ;  /* 0x000008d000007802 */ /* 0x000fe20000000f00 */
[----:B------:R-:W-:Y:S02]  /*08a0*/  IMAD.MOV.U32 R9, RZ, RZ, R3 ;  /* 0x000000ffff097224 */ /* 0x000fe400078e0003 */
[----:B------:R-:W-:-:S07]  /*08b0*/  IMAD.U32 R8, RZ, RZ, UR8 ;  /* 0x00000008ff087e24 */ /* 0x000fce000f8e00ff */
[----:B0-----:R-:W-:Y:S05]  /*08c0*/  CALL.REL.NOINC `($__internal_1_$__cuda_sm20_rem_s64) ;  /* 0x0000000c004c7944 */ /* 0x001fea0003c00000 */
.L_x_8:
[----:B------:R-:W-:Y:S05]  /*08d0*/  BSYNC.RECONVERGENT B0 ;  /* 0x0000000000007941 */ /* 0x000fea0003800200 */
.L_x_6:
[----:B------:R-:W-:Y:S01]  /*08e0*/  LOP3.LUT R0, R7, R17, RZ, 0xfc, !PT ;  /* 0x0000001107007212 */ /* 0x000fe200078efcff */
[----:B------:R-:W-:Y:S03]  /*08f0*/  BSSY.RECONVERGENT B0, `(.L_x_9) ;  /* 0x000001c000007945 */ /* 0x000fe60003800200 */
[----:B------:R-:W-:-:S13]  /*0900*/  ISETP.NE.U32.AND P0, PT, R0, RZ, PT ;  /* 0x000000ff0000720c */ /* 0x000fda0003f05070 */
[----:B------:R-:W-:Y:S05]  /*0910*/  @P0 BRA `(.L_x_10) ;  /* 0x0000000000500947 */ /* 0x000fea0003800000 */
[----:B------:R-:W0:Y:S01]  /*0920*/  I2F.U32.RP R0, R16 ;  /* 0x0000001000007306 */ /* 0x000e220000209000 */
[----:B------:R-:W-:Y:S01]  /*0930*/  IMAD.MOV R7, RZ, RZ, -R16 ;  /* 0x000000ffff077224 */ /* 0x000fe200078e0a10 */
[----:B------:R-:W-:Y:S01]  /*0940*/  ISETP.NE.U32.AND P2, PT, R16, RZ, PT ;  /* 0x000000ff1000720c */ /* 0x000fe20003f45070 */
[----:B------:R-:W-:-:S05]  /*0950*/  IMAD.MOV.U32 R21, RZ, RZ, RZ ;  /* 0x000000ffff157224 */ /* 0x000fca00078e00ff */
[----:B0-----:R-:W0:Y:S02]  /*0960*/  MUFU.RCP R0, R0 ;  /* 0x0000000000007308 */ /* 0x001e240000001000 */
[----:B0-----:R-:W-:-:S06]  /*0970*/  IADD3 R4, PT, PT, R0, 0xffffffe, RZ ;  /* 0x0ffffffe00047810 */ /* 0x001fcc0007ffe0ff */
[----:B------:R0:W1:Y:S02]  /*0980*/  F2I.FTZ.U32.TRUNC.NTZ R5, R4 ;  /* 0x0000000400057305 */ /* 0x000064000021f000 */
[----:B0-----:R-:W-:Y:S02]  /*0990*/  IMAD.MOV.U32 R4, RZ, RZ, RZ ;  /* 0x000000ffff047224 */ /* 0x001fe400078e00ff */
[----:B-1----:R-:W-:-:S04]  /*09a0*/  IMAD R7, R7, R5, RZ ;  /* 0x0000000507077224 */ /* 0x002fc800078e02ff */
[----:B------:R-:W-:-:S06]  /*09b0*/  IMAD.HI.U32 R5, R5, R7, R4 ;  /* 0x0000000705057227 */ /* 0x000fcc00078e0004 */
[----:B------:R-:W-:-:S05]  /*09c0*/  IMAD.HI.U32 R20, R5, R6, RZ ;  /* 0x0000000605147227 */ /* 0x000fca00078e00ff */
[----:B------:R-:W-:-:S05]  /*09d0*/  IADD3 R7, PT, PT, -R20, RZ, RZ ;  /* 0x000000ff14077210 */ /* 0x000fca0007ffe1ff */
[----:B------:R-:W-:-:S05]  /*09e0*/  IMAD R7, R16, R7, R6 ;  /* 0x0000000710077224 */ /* 0x000fca00078e0206 */
[----:B------:R-:W-:-:S13]  /*09f0*/  ISETP.GE.U32.AND P0, PT, R7, R16, PT ;  /* 0x000000100700720c */ /* 0x000fda0003f06070 */
[----:B------:R-:W-:Y:S02]  /*0a00*/  @P0 IMAD.IADD R7, R7, 0x1, -R16 ;  /* 0x0000000107070824 */ /* 0x000fe400078e0a10 */
[----:B------:R-:W-:-:S03]  /*0a10*/  @P0 VIADD R20, R20, 0x1 ;  /* 0x0000000114140836 */ /* 0x000fc60000000000 */
[----:B------:R-:W-:-:S13]  /*0a20*/  ISETP.GE.U32.AND P1, PT, R7, R16, PT ;  /* 0x000000100700720c */ /* 0x000fda0003f26070 */
[----:B------:R-:W-:Y:S02]  /*0a30*/  @P1 IADD3 R20, PT, PT, R20, 0x1, RZ ;  /* 0x0000000114141810 */ /* 0x000fe40007ffe0ff */
[----:B------:R-:W-:Y:S01]  /*0a40*/  @!P2 LOP3.LUT R20, RZ, R16, RZ, 0x33, !PT ;  /* 0x00000010ff14a212 */ /* 0x000fe200078e33ff */
[----:B------:R-:W-:Y:S06]  /*0a50*/  BRA `(.L_x_11) ;  /* 0x0000000000147947 */ /* 0x000fec0003800000 */
.L_x_10:
[----:B------:R-:W-:Y:S01]  /*0a60*/  IMAD.MOV.U32 R12, RZ, RZ, R6 ;  /* 0x000000ffff0c7224 */ /* 0x000fe200078e0006 */
[----:B------:R-:W-:Y:S01]  /*0a70*/  MOV R8, R16 ;  /* 0x0000001000087202 */ /* 0x000fe20000000f00 */
[----:B------:R-:W-:Y:S01]  /*0a80*/  IMAD.MOV.U32 R6, RZ, RZ, R17 ;  /* 0x000000ffff067224 */ /* 0x000fe200078e0011 */
[----:B------:R-:W-:-:S07]  /*0a90*/  MOV R0, 0xab0 ;  /* 0x00000ab000007802 */ /* 0x000fce0000000f00 */
[----:B------:R-:W-:Y:S05]  /*0aa0*/  CALL.REL.NOINC `($__internal_0_$__cuda_sm20_div_s64) ;  /* 0x0000000400847944 */ /* 0x000fea0003c00000 */
.L_x_11:
[----:B------:R-:W-:Y:S05]  /*0ab0*/  BSYNC.RECONVERGENT B0 ;  /* 0x0000000000007941 */ /* 0x000fea0003800200 */
.L_x_9:
[----:B------:R-:W-:Y:S01]  /*0ac0*/  LOP3.LUT R0, R3, R17, RZ, 0xfc, !PT ;  /* 0x0000001103007212 */ /* 0x000fe200078efcff */
[----:B------:R-:W-:Y:S03]  /*0ad0*/  BSSY.RECONVERGENT B0, `(.L_x_12) ;  /* 0x000001c000007945 */ /* 0x000fe60003800200 */
[----:B------:R-:W-:-:S13]  /*0ae0*/  ISETP.NE.U32.AND P0, PT, R0, RZ, PT ;  /* 0x000000ff0000720c */ /* 0x000fda0003f05070 */
[----:B------:R-:W-:Y:S05]  /*0af0*/  @P0 BRA `(.L_x_13) ;  /* 0x00000000004c0947 */ /* 0x000fea0003800000 */
[----:B------:R-:W0:Y:S01]  /*0b00*/  I2F.U32.RP R7, R16 ;  /* 0x0000001000077306 */ /* 0x000e220000209000 */
[----:B------:R-:W-:Y:S02]  /*0b10*/  IADD3 R3, PT, PT, RZ, -R16, RZ ;  /* 0x80000010ff037210 */ /* 0x000fe40007ffe0ff */
[----:B------:R-:W-:-:S05]  /*0b20*/  ISETP.NE.U32.AND P1, PT, R16, RZ, PT ;  /* 0x000000ff1000720c */ /* 0x000fca0003f25070 */
[----:B0-----:R-:W0:Y:S02]  /*0b30*/  MUFU.RCP R7, R7 ;  /* 0x0000000700077308 */ /* 0x001e240000001000 */
[----:B0-----:R-:W-:Y:S02]  /*0b40*/  VIADD R4, R7, 0xffffffe ;  /* 0x0ffffffe07047836 */ /* 0x001fe40000000000 */
[----:B------:R-:W-:-:S04]  /*0b50*/  IMAD.MOV.U32 R7, RZ, RZ, RZ ;  /* 0x000000ffff077224 */ /* 0x000fc800078e00ff */
[----:B------:R0:W1:Y:S02]  /*0b60*/  F2I.FTZ.U32.TRUNC.NTZ R5, R4 ;  /* 0x0000000400057305 */ /* 0x000064000021f000 */
[----:B0-----:R-:W-:Y:S02]  /*0b70*/  IMAD.MOV.U32 R4, RZ, RZ, RZ ;  /* 0x000000ffff047224 */ /* 0x001fe400078e00ff */
[----:B-1----:R-:W-:-:S04]  /*0b80*/  IMAD R3, R3, R5, RZ ;  /* 0x0000000503037224 */ /* 0x002fc800078e02ff */
[----:B------:R-:W-:-:S06]  /*0b90*/  IMAD.HI.U32 R3, R5, R3, R4 ;  /* 0x0000000305037227 */ /* 0x000fcc00078e0004 */
[----:B------:R-:W-:-:S04]  /*0ba0*/  IMAD.HI.U32 R0, R3, R2, RZ ;  /* 0x0000000203007227 */ /* 0x000fc800078e00ff */
[----:B------:R-:W-:-:S04]  /*0bb0*/  IMAD.MOV R3, RZ, RZ, -R0 ;  /* 0x000000ffff037224 */ /* 0x000fc800078e0a00 */
[----:B------:R-:W-:-:S05]  /*0bc0*/  IMAD R6, R16, R3, R2 ;  /* 0x0000000310067224 */ /* 0x000fca00078e0202 */
[----:B------:R-:W-:-:S13]  /*0bd0*/  ISETP.GE.U32.AND P0, PT, R6, R16, PT ;  /* 0x000000100600720c */ /* 0x000fda0003f06070 */
[----:B------:R-:W-:-:S04]  /*0be0*/  @P0 IADD3 R6, PT, PT, -R16, R6, RZ ;  /* 0x0000000610060210 */ /* 0x000fc80007ffe1ff */
[----:B------:R-:W-:-:S13]  /*0bf0*/  ISETP.GE.U32.AND P0, PT, R6, R16, PT ;  /* 0x000000100600720c */ /* 0x000fda0003f06070 */
[----:B------:R-:W-:Y:S01]  /*0c00*/  @P0 IMAD.IADD R6, R6, 0x1, -R16 ;  /* 0x0000000106060824 */ /* 0x000fe200078e0a10 */
[----:B------:R-:W-:Y:S01]  /*0c10*/  @!P1 LOP3.LUT R6, RZ, R16, RZ, 0x33, !PT ;  /* 0x00000010ff069212 */ /* 0x000fe200078e33ff */
[----:B------:R-:W-:Y:S06]  /*0c20*/  BRA `(.L_x_14) ;  /* 0x0000000000187947 */ /* 0x000fec0003800000 */
.L_x_13:
[----:B------:R-:W-:Y:S01]  /*0c30*/  MOV R13, R2 ;  /* 0x00000002000d7202 */ /* 0x000fe20000000f00 */
[----:B------:R-:W-:Y:S01]  /*0c40*/  IMAD.MOV.U32 R9, RZ, RZ, R3 ;  /* 0x000000ffff097224 */ /* 0x000fe200078e0003 */
[----:B------:R-:W-:Y:S01]  /*0c50*/  MOV R8, R17 ;  /* 0x0000001100087202 */ /* 0x000fe20000000f00 */
[----:B------:R-:W-:Y:S01]  /*0c60*/  IMAD.MOV.U32 R12, RZ, RZ, R16 ;  /* 0x000000ffff0c7224 */ /* 0x000fe200078e0010 */
[----:B------:R-:W-:-:S07]  /*0c70*/  MOV R0, 0xc90 ;  /* 0x00000c9000007802 */ /* 0x000fce0000000f00 */
[----:B------:R-:W-:Y:S05]  /*0c80*/  CALL.REL.NOINC `($__internal_1_$__cuda_sm20_rem_s64) ;  /* 0x00000008005c7944 */ /* 0x000fea0003c00000 */
.L_x_14:
[----:B------:R-:W-:Y:S05]  /*0c90*/  BSYNC.RECONVERGENT B0 ;  /* 0x0000000000007941 */ /* 0x000fea0003800200 */
.L_x_12:
[----:B------:R-:W0:Y:S01]  /*0ca0*/  LDC.64 R4, c[0x0][0x398] ;  /* 0x0000e600ff047b82 */ /* 0x000e220000000a00 */
[----:B------:R-:W1:Y:S01]  /*0cb0*/  LDCU.128 UR16, c[0x0][0x380] ;  /* 0x00007000ff1077ac */ /* 0x000e620008000c00 */
[----:B------:R-:W2:Y:S06]  /*0cc0*/  LDCU.64 UR14, c[0x0][0x390] ;  /* 0x00007200ff0e77ac */ /* 0x000eac0008000a00 */
[----:B------:R-:W3:Y:S01]  /*0cd0*/  LDC.64 R8, c[0x0][0x398] ;  /* 0x0000e600ff087b82 */ /* 0x000ee20000000a00 */
[----:B0-----:R-:W4:Y:S04]  /*0ce0*/  LDG.E.64 R12, desc[UR10][R4.64+0x8] ;  /* 0x0000080a040c7981 */ /* 0x001f28000c1e1b00 */
[----:B------:R-:W5:Y:S04]  /*0cf0*/  LDG.E.64 R22, desc[UR10][R4.64+0x10] ;  /* 0x0000100a04167981 */ /* 0x000f68000c1e1b00 */
[----:B---3--:R-:W3:Y:S04]  /*0d00*/  LDG.E R0, desc[UR10][R8.64] ;  /* 0x0000000a08007981 */ /* 0x008ee8000c1e1900 */
[----:B------:R0:W2:Y:S02]  /*0d10*/  LDG.E.64 R18, desc[UR10][R4.64+0x18] ;  /* 0x0000180a04127981 */ /* 0x0000a4000c1e1b00 */
[----:B0-----:R-:W-:Y:S01]  /*0d20*/  IMAD.MOV.U32 R4, RZ, RZ, R20 ;  /* 0x000000ffff047224 */ /* 0x001fe200078e0014 */
[----:B------:R-:W-:-:S05]  /*0d30*/  MOV R5, R21 ;  /* 0x0000001500057202 */ /* 0x000fca0000000f00 */
[----:B------:R0:W-:Y:S02]  /*0d40*/  STL.128 [R1+0x10], R4 ;  /* 0x0000100401007387 */ /* 0x0001e40000100c00 */
[----:B0-----:R-:W-:-:S04]  /*0d50*/  IMAD R5, R15, UR4, RZ ;  /* 0x000000040f057c24 */ /* 0x001fc8000f8e02ff */
[----:B------:R-:W-:Y:S01]  /*0d60*/  IMAD R5, R14, UR8, R5 ;  /* 0x000000080e057c24 */ /* 0x000fe2000f8e0205 */
[C---:B----4-:R-:W-:Y:S01]  /*0d70*/  SHF.L.U64.HI R3, R12.reuse, 0x3, R13 ;  /* 0x000000030c037819 */ /* 0x050fe2000001020d */
[----:B------:R-:W-:-:S05]  /*0d80*/  IMAD.SHL.U32 R12, R12, 0x8, RZ ;  /* 0x000000080c0c7824 */ /* 0x000fca00078e00ff */
[----:B-1----:R-:W-:Y:S01]  /*0d90*/  IADD3 R2, P0, PT, R12, UR18, RZ ;  /* 0x000000120c027c10 */ /* 0x002fe2000ff1e0ff */
[----:B------:R-:W-:Y:S02]  /*0da0*/  IMAD R13, R11, UR12, RZ ;  /* 0x0000000c0b0d7c24 */ /* 0x000fe4000f8e02ff */
[----:B---3--:R-:W-:Y:S01]  /*0db0*/  IMAD.U32 R8, R0, 0x8, R1 ;  /* 0x0000000800087824 */ /* 0x008fe200078e0001 */
[----:B------:R-:W-:Y:S01]  /*0dc0*/  IADD3.X R3, PT, PT, R3, UR19, RZ, P0, !PT ;  /* 0x0000001303037c10 */ /* 0x000fe200087fe4ff */
[C---:B------:R-:W-:Y:S01]  /*0dd0*/  IMAD R13, R10.reuse, UR6, R13 ;  /* 0x000000060a0d7c24 */ /* 0x040fe2000f8e020d */
[----:B------:R-:W-:Y:S01]  /*0de0*/  IADD3 R12, PT, PT, R1, R12, RZ ;  /* 0x0000000c010c7210 */ /* 0x000fe20007ffe0ff */
[----:B------:R-:W-:Y:S02]  /*0df0*/  IMAD.WIDE.U32 R10, R10, UR12, RZ ;  /* 0x0000000c0a0a7c25 */ /* 0x000fe4000f8e00ff */
[----:B------:R-:W3:Y:S02]  /*0e00*/  LDL.64 R8, [R8] ;  /* 0x0000000008087983 */ /* 0x000ee40000100a00 */
[----:B-----5:R-:W-:-:S02]  /*0e10*/  IMAD.SHL.U32 R0, R22, 0x8, RZ ;  /* 0x0000000816007824 */ /* 0x020fc400078e00ff */
[----:B------:R-:W3:Y:S01]  /*0e20*/  LDG.E.64 R2, desc[UR10][R2.64] ;  /* 0x0000000a02027981 */ /* 0x000ee2000c1e1b00 */
[----:B------:R-:W-:Y:S01]  /*0e30*/  IMAD.IADD R11, R11, 0x1, R13 ;  /* 0x000000010b0b7824 */ /* 0x000fe200078e020d */
[----:B------:R-:W-:Y:S02]  /*0e40*/  SHF.L.U64.HI R22, R22, 0x3, R23 ;  /* 0x0000000316167819 */ /* 0x000fe40000010217 */
[----:B------:R-:W-:Y:S01]  /*0e50*/  IADD3 R24, P0, PT, R0, UR18, RZ ;  /* 0x0000001200187c10 */ /* 0x000fe2000ff1e0ff */
[----:B------:R-:W4:Y:S03]  /*0e60*/  LDL.64 R12, [R12] ;  /* 0x000000000c0c7983 */ /* 0x000f260000100a00 */
[----:B------:R-:W-:Y:S01]  /*0e70*/  IADD3.X R25, PT, PT, R22, UR19, RZ, P0, !PT ;  /* 0x0000001316197c10 */ /* 0x000fe200087fe4ff */
[----:B--2---:R-:W-:Y:S01]  /*0e80*/  IMAD.SHL.U32 R4, R18, 0x8, RZ ;  /* 0x0000000812047824 */ /* 0x004fe200078e00ff */
[----:B------:R-:W-:Y:S01]  /*0e90*/  IADD3 R0, PT, PT, R1, R0, RZ ;  /* 0x0000000001007210 */ /* 0x000fe20007ffe0ff */
[----:B------:R-:W-:Y:S01]  /*0ea0*/  IMAD.WIDE.U32 R22, R14, UR4, R10 ;  /* 0x000000040e167c25 */ /* 0x000fe2000f8e000a */
[----:B------:R-:W-:-:S02]  /*0eb0*/  SHF.L.U64.HI R18, R18, 0x3, R19 ;  /* 0x0000000312127819 */ /* 0x000fc40000010213 */
[----:B------:R-:W2:Y:S01]  /*0ec0*/  LDG.E.64 R24, desc[UR10][R24.64] ;  /* 0x0000000a18187981 */ /* 0x000ea2000c1e1b00 */
[----:B------:R-:W-:Y:S01]  /*0ed0*/  IADD3 R14, P0, PT, R4, UR18, RZ ;  /* 0x00000012040e7c10 */ /* 0x000fe2000ff1e0ff */
[----:B------:R-:W-:Y:S02]  /*0ee0*/  IMAD.IADD R23, R23, 0x1, R5 ;  /* 0x0000000117177824 */ /* 0x000fe400078e0205 */
[----:B------:R-:W5:Y:S01]  /*0ef0*/  LDL.64 R10, [R0] ;  /* 0x00000000000a7983 */ /* 0x000f620000100a00 */
[----:B------:R-:W-:Y:S01]  /*0f00*/  IADD3.X R15, PT, PT, R18, UR19, RZ, P0, !PT ;  /* 0x00000013120f7c10 */ /* 0x000fe200087fe4ff */
[----:B------:R-:W-:-:S04]  /*0f10*/  IMAD.WIDE.U32 R18, R16, R20, R22 ;  /* 0x0000001410127225 */ /* 0x000fc800078e0016 */
[----:B------:R-:W-:Y:S01]  /*0f20*/  IMAD R5, R21, R16, RZ ;  /* 0x0000001015057224 */ /* 0x000fe200078e02ff */
[----:B------:R-:W5:Y:S01]  /*0f30*/  LDG.E.64 R14, desc[UR10][R14.64] ;  /* 0x0000000a0e0e7981 */ /* 0x000f62000c1e1b00 */
[----:B------:R-:W-:Y:S02]  /*0f40*/  IMAD.IADD R16, R1, 0x1, R4 ;  /* 0x0000000101107824 */ /* 0x000fe400078e0204 */
[----:B------:R-:W-:Y:S01]  /*0f50*/  IMAD R21, R17, R20, R5 ;  /* 0x0000001411157224 */ /* 0x000fe200078e0205 */
[----:B------:R-:W-:-:S03]  /*0f60*/  IADD3 R5, P0, PT, R6, R18, RZ ;  /* 0x0000001206057210 */ /* 0x000fc60007f1e0ff */
[----:B------:R-:W5:Y:S01]  /*0f70*/  LDL.64 R16, [R16] ;  /* 0x0000000010107983 */ /* 0x000f620000100a00 */
[----:B------:R-:W-:Y:S02]  /*0f80*/  IADD3.X R6, PT, PT, R7, R19, R21, P0, !PT ;  /* 0x0000001307067210 */ /* 0x000fe400007fe415 */
[----:B------:R-:W-:-:S04]  /*0f90*/  LEA R4, P0, R5, UR16, 0x3 ;  /* 0x0000001005047c11 */ /* 0x000fc8000f8018ff */
[----:B------:R-:W-:-:S06]  /*0fa0*/  LEA.HI.X R5, R5, UR17, R6, 0x3, P0 ;  /* 0x0000001105057c11 */ /* 0x000fcc00080f1c06 */
[----:B------:R-:W5:Y:S01]  /*0fb0*/  LDG.E.64 R4, desc[UR10][R4.64] ;  /* 0x0000000a04047981 */ /* 0x000f62000c1e1b00 */
[----:B---3--:R-:W-:-:S04]  /*0fc0*/  IMAD R7, R9, R2, RZ ;  /* 0x0000000209077224 */ /* 0x008fc800078e02ff */
[-C--:B------:R-:W-:Y:S02]  /*0fd0*/  IMAD R3, R3, R8.reuse, R7 ;  /* 0x0000000803037224 */ /* 0x080fe400078e0207 */
[----:B----4-:R-:W-:-:S05]  /*0fe0*/  IMAD.WIDE.U32 R12, R2, R8, R12 ;  /* 0x00000008020c7225 */ /* 0x010fca00078e000c */
[----:B------:R-:W-:-:S05]  /*0ff0*/  IADD3 R3, PT, PT, R13, R3, RZ ;  /* 0x000000030d037210 */ /* 0x000fca0007ffe0ff */
[----:B--2---:R-:W-:Y:S02]  /*1000*/  IMAD R3, R3, R24, RZ ;  /* 0x0000001803037224 */ /* 0x004fe400078e02ff */
[----:B-----5:R-:W-:-:S04]  /*1010*/  IMAD.WIDE.U32 R10, R24, R12, R10 ;  /* 0x0000000c180a7225 */ /* 0x020fc800078e000a */
[----:B------:R-:W-:-:S04]  /*1020*/  IMAD R3, R25, R12, R3 ;  /* 0x0000000c19037224 */ /* 0x000fc800078e0203 */
[----:B------:R-:W-:-:S04]  /*1030*/  IMAD.IADD R3, R11, 0x1, R3 ;  /* 0x000000010b037824 */ /* 0x000fc800078e0203 */
[----:B------:R-:W-:Y:S02]  /*1040*/  IMAD R3, R3, R14, RZ ;  /* 0x0000000e03037224 */ /* 0x000fe400078e02ff */
[----:B------:R-:W-:-:S04]  /*1050*/  IMAD.WIDE.U32 R16, R14, R10, R16 ;  /* 0x0000000a0e107225 */ /* 0x000fc800078e0010 */
[----:B------:R-:W-:Y:S01]  /*1060*/  IMAD R3, R15, R10, R3 ;  /* 0x0000000a0f037224 */ /* 0x000fe200078e0203 */
[----:B------:R-:W-:-:S03]  /*1070*/  LEA R2, P0, R16, UR14, 0x3 ;  /* 0x0000000e10027c11 */ /* 0x000fc6000f8018ff */
[----:B------:R-:W-:-:S05]  /*1080*/  IMAD.IADD R3, R17, 0x1, R3 ;  /* 0x0000000111037824 */ /* 0x000fca00078e0203 */
[----:B------:R-:W-:-:S05]  /*1090*/  LEA.HI.X R3, R16, UR15, R3, 0x3, P0 ;  /* 0x0000000f10037c11 */ /* 0x000fca00080f1c03 */
[----:B------:R-:W-:Y:S01]  /*10a0*/  STG.E.64 desc[UR10][R2.64], R4 ;  /* 0x0000000402007986 */ /* 0x000fe2000c101b0a */
[----:B------:R-:W-:Y:S05]  /*10b0*/  EXIT ;  /* 0x000000000000794d */ /* 0x000fea0003800000 */
        .weak           $__internal_0_$__cuda_sm20_div_s64
        .type           $__internal_0_$__cuda_sm20_div_s64,@function
        .size           $__internal_0_$__cuda_sm20_div_s64,($__internal_1_$__cuda_sm20_rem_s64 - $__internal_0_$__cuda_sm20_div_s64)
$__internal_0_$__cuda_sm20_div_s64:
[----:B------:R-:W-:Y:S02]  /*10c0*/  IADD3 R5, P1, PT, RZ, -R8, RZ ;  /* 0x80000008ff057210 */ /* 0x000fe40007f3e0ff */
[----:B------:R-:W-:Y:S02]  /*10d0*/  ISETP.GE.AND P0, PT, R6, RZ, PT ;  /* 0x000000ff0600720c */ /* 0x000fe40003f06270 */
[----:B------:R-:W-:Y:S02]  /*10e0*/  IADD3.X R9, PT, PT, RZ, ~R6, RZ, P1, !PT ;  /* 0x80000006ff097210 */ /* 0x000fe40000ffe4ff */
[----:B------:R-:W-:Y:S02]  /*10f0*/  SEL R4, R5, R8, !P0 ;  /* 0x0000000805047207 */ /* 0x000fe40004000000 */
[----:B------:R-:W-:Y:S02]  /*1100*/  SEL R5, R9, R6, !P0 ;  /* 0x0000000609057207 */ /* 0x000fe40004000000 */
[----:B------:R-:W-:-:S02]  /*1110*/  ISETP.GE.AND P3, PT, R7, RZ, PT ;  /* 0x000000ff0700720c */ /* 0x000fc40003f66270 */
[----:B------:R-:W0:Y:S08]  /*1120*/  I2F.U64.RP R9, R4 ;  /* 0x0000000400097312 */ /* 0x000e300000309000 */
[----:B0-----:R-:W0:Y:S02]  /*1130*/  MUFU.RCP R9, R9 ;  /* 0x0000000900097308 */ /* 0x001e240000001000 */
[----:B0-----:R-:W-:-:S06]  /*1140*/  VIADD R18, R9, 0x1ffffffe ;  /* 0x1ffffffe09127836 */ /* 0x001fcc0000000000 */
[----:B------:R-:W0:Y:S02]  /*1150*/  F2I.U64.TRUNC R18, R18 ;  /* 0x0000001200127311 */ /* 0x000e24000020d800 */
[----:B0-----:R-:W-:-:S04]  /*1160*/  IMAD.WIDE.U32 R20, R18, R4, RZ ;  /* 0x0000000412147225 */ /* 0x001fc800078e00ff */
[C---:B------:R-:W-:Y:S01]  /*1170*/  IMAD R13, R18.reuse, R5, R21 ;  /* 0x00000005120d7224 */ /* 0x040fe200078e0215 */
[----:B------:R-:W-:Y:S02]  /*1180*/  IADD3 R23, P0, PT, RZ, -R20, RZ ;  /* 0x80000014ff177210 */ /* 0x000fe40007f1e0ff */
[----:B------:R-:W-:Y:S01]  /*1190*/  MOV R21, R18 ;  /* 0x0000001200157202 */ /* 0x000fe20000000f00 */
[----:B------:R-:W-:Y:S02]  /*11a0*/  IMAD R13, R19, R4, R13 ;  /* 0x00000004130d7224 */ /* 0x000fe400078e020d */
[----:B------:R-:W-:-:S04]  /*11b0*/  IMAD.HI.U32 R20, R18, R23, RZ ;  /* 0x0000001712147227 */ /* 0x000fc800078e00ff */
[----:B------:R-:W-:-:S04]  /*11c0*/  IMAD.X R13, RZ, RZ, ~R13, P0 ;  /* 0x000000ffff0d7224 */ /* 0x000fc800000e0e0d */
[----:B------:R-:W-:-:S04]  /*11d0*/  IMAD.WIDE.U32 R20, P0, R18, R13, R20 ;  /* 0x0000000d12147225 */ /* 0x000fc80007800014 */
[C---:B------:R-:W-:Y:S02]  /*11e0*/  IMAD R9, R19.reuse, R13, RZ ;  /* 0x0000000d13097224 */ /* 0x040fe400078e02ff */
[----:B------:R-:W-:-:S04]  /*11f0*/  IMAD.HI.U32 R20, P1, R19, R23, R20 ;  /* 0x0000001713147227 */ /* 0x000fc80007820014 */
[----:B------:R-:W-:Y:S01]  /*1200*/  IMAD.HI.U32 R13, R19, R13, RZ ;  /* 0x0000000d130d7227 */ /* 0x000fe200078e00ff */
[----:B------:R-:W-:-:S03]  /*1210*/  IADD3 R21, P2, PT, R9, R20, RZ ;  /* 0x0000001409157210 */ /* 0x000fc60007f5e0ff */
[----:B------:R-:W-:Y:S02]  /*1220*/  IMAD.X R13, R13, 0x1, R19, P0 ;  /* 0x000000010d0d7824 */ /* 0x000fe400000e0613 */
[----:B------:R-:W-:-:S03]  /*1230*/  IMAD.WIDE.U32 R18, R21, R4, RZ ;  /* 0x0000000415127225 */ /* 0x000fc600078e00ff */
[----:B------:R-:W-:Y:S01]  /*1240*/  IADD3.X R13, PT, PT, RZ, RZ, R13, P2, P1 ;  /* 0x000000ffff0d7210 */ /* 0x000fe200017e240d */
[----:B------:R-:W-:Y:S01]  /*1250*/  IMAD R9, R21, R5, R19 ;  /* 0x0000000515097224 */ /* 0x000fe200078e0213 */
[----:B------:R-:W-:-:S03]  /*1260*/  IADD3 R19, P0, PT, RZ, -R18, RZ ;  /* 0x80000012ff137210 */ /* 0x000fc60007f1e0ff */
[----:B------:R-:W-:Y:S02]  /*1270*/  IMAD R9, R13, R4, R9 ;  /* 0x000000040d097224 */ /* 0x000fe400078e0209 */
[----:B------:R-:W-:-:S04]  /*1280*/  IMAD.HI.U32 R20, R21, R19, RZ ;  /* 0x0000001315147227 */ /* 0x000fc800078e00ff */
[----:B------:R-:W-:Y:S01]  /*1290*/  IMAD.X R22, RZ, RZ, ~R9, P0 ;  /* 0x000000ffff167224 */ /* 0x000fe200000e0e09 */
[----:B------:R-:W-:-:S03]  /*12a0*/  IADD3 R9, P4, PT, RZ, -R12, RZ ;  /* 0x8000000cff097210 */ /* 0x000fc60007f9e0ff */
[----:B------:R-:W-:Y:S01]  /*12b0*/  IMAD.WIDE.U32 R20, P0, R21, R22, R20 ;  /* 0x0000001615147225 */ /* 0x000fe20007800014 */
[----:B------:R-:W-:-:S03]  /*12c0*/  SEL R9, R9, R12, !P3 ;  /* 0x0000000c09097207 */ /* 0x000fc60005800000 */
[----:B------:R-:W-:Y:S01]  /*12d0*/  IMAD.HI.U32 R18, P1, R13, R19, R20 ;  /* 0x000000130d127227 */ /* 0x000fe20007820014 */
[----:B------:R-:W-:-:S03]  /*12e0*/  IADD3.X R20, PT, PT, RZ, ~R7, RZ, P4, !PT ;  /* 0x80000007ff147210 */ /* 0x000fc600027fe4ff */
[CC--:B------:R-:W-:Y:S02]  /*12f0*/  IMAD R19, R13.reuse, R22.reuse, RZ ;  /* 0x000000160d137224 */ /* 0x0c0fe400078e02ff */
[----:B------:R-:W-:-:S03]  /*1300*/  IMAD.HI.U32 R22, R13, R22, RZ ;  /* 0x000000160d167227 */ /* 0x000fc600078e00ff */
[----:B------:R-:W-:Y:S01]  /*1310*/  IADD3 R18, P2, PT, R19, R18, RZ ;  /* 0x0000001213127210 */ /* 0x000fe20007f5e0ff */
[----:B------:R-:W-:Y:S01]  /*1320*/  IMAD.X R13, R22, 0x1, R13, P0 ;  /* 0x00000001160d7824 */ /* 0x000fe200000e060d */
[-C--:B------:R-:W-:Y:S02]  /*1330*/  SEL R19, R20, R7.reuse, !P3 ;  /* 0x0000000714137207 */ /* 0x080fe40005800000 */
[----:B------:R-:W-:Y:S01]  /*1340*/  LOP3.LUT R7, R6, R7, RZ, 0x3c, !PT ;  /* 0x0000000706077212 */ /* 0x000fe200078e3cff */
[----:B------:R-:W-:Y:S01]  /*1350*/  IMAD.HI.U32 R12, R18, R9, RZ ;  /* 0x00000009120c7227 */ /* 0x000fe200078e00ff */
[----:B------:R-:W-:-:S03]  /*1360*/  IADD3.X R20, PT, PT, RZ, RZ, R13, P2, P1 ;  /* 0x000000ffff147210 */ /* 0x000fc600017e240d */
[----:B------:R-:W-:Y:S02]  /*1370*/  IMAD.MOV.U32 R13, RZ, RZ, RZ ;  /* 0x000000ffff0d7224 */ /* 0x000fe400078e00ff */
[-C--:B------:R-:W-:Y:S02]  /*1380*/  IMAD R21, R20, R19.reuse, RZ ;  /* 0x0000001314157224 */ /* 0x080fe400078e02ff */
[----:B------:R-:W-:-:S04]  /*1390*/  IMAD.WIDE.U32 R12, R18, R19, R12 ;  /* 0x00000013120c7225 */ /* 0x000fc800078e000c */
[----:B------:R-:W-:-:S04]  /*13a0*/  IMAD.HI.U32 R23, R20, R19, RZ ;  /* 0x0000001314177227 */ /* 0x000fc800078e00ff */
[----:B------:R-:W-:-:S05]  /*13b0*/  IMAD.HI.U32 R12, P0, R20, R9, R12 ;  /* 0x00000009140c7227 */ /* 0x000fca000780000c */
[----:B------:R-:W-:Y:S02]  /*13c0*/  IADD3 R21, P1, PT, R21, R12, RZ ;  /* 0x0000000c15157210 */ /* 0x000fe40007f3e0ff */
[----:B------:R-:W-:-:S03]  /*13d0*/  IADD3.X R23, PT, PT, R23, RZ, RZ, P0, !PT ;  /* 0x000000ff17177210 */ /* 0x000fc600007fe4ff */
[----:B------:R-:W-:-:S04]  /*13e0*/  IMAD.WIDE.U32 R12, R21, R4, RZ ;  /* 0x00000004150c7225 */ /* 0x000fc800078e00ff */
[----:B------:R-:W-:Y:S01]  /*13f0*/  IMAD.X R23, RZ, RZ, R23, P1 ;  /* 0x000000ffff177224 */ /* 0x000fe200008e0617 */
[----:B------:R-:W-:Y:S01]  /*1400*/  IADD3 R9, P1, PT, -R12, R9, RZ ;  /* 0x000000090c097210 */ /* 0x000fe20007f3e1ff */
[----:B------:R-:W-:-:S03]  /*1410*/  IMAD R13, R21, R5, R13 ;  /* 0x00000005150d7224 */ /* 0x000fc600078e020d */
[-C--:B------:R-:W-:Y:S01]  /*1420*/  ISETP.GE.U32.AND P0, PT, R9, R4.reuse, PT ;  /* 0x000000040900720c */ /* 0x080fe20003f06070 */
[----:B------:R-:W-:-:S04]  /*1430*/  IMAD R12, R23, R4, R13 ;  /* 0x00000004170c7224 */ /* 0x000fc800078e020d */
[----:B------:R-:W-:Y:S01]  /*1440*/  IMAD.X R25, R19, 0x1, ~R12, P1 ;  /* 0x0000000113197824 */ /* 0x000fe200008e0e0c */
[----:B------:R-:W-:Y:S02]  /*1450*/  IADD3 R13, P1, PT, R9, -R4, RZ ;  /* 0x80000004090d7210 */ /* 0x000fe40007f3e0ff */
[----:B------:R-:W-:Y:S02]  /*1460*/  IADD3 R12, P2, PT, R21, 0x1, RZ ;  /* 0x00000001150c7810 */ /* 0x000fe40007f5e0ff */
[CC--:B------:R-:W-:Y:S02]  /*1470*/  ISETP.GE.U32.AND.EX P0, PT, R25.reuse, R5.reuse, PT, P0 ;  /* 0x000000051900720c */ /* 0x0c0fe40003f06100 */
[----:B------:R-:W-:Y:S01]  /*1480*/  IADD3.X R19, PT, PT, R25, ~R5, RZ, P1, !PT ;  /* 0x8000000519137210 */ /* 0x000fe20000ffe4ff */
[----:B------:R-:W-:Y:S01]  /*1490*/  IMAD.X R18, RZ, RZ, R23, P2 ;  /* 0x000000ffff127224 */ /* 0x000fe200010e0617 */
[----:B------:R-:W-:Y:S02]  /*14a0*/  SEL R13, R13, R9, P0 ;  /* 0x000000090d0d7207 */ /* 0x000fe40000000000 */
[----:B------:R-:W-:-:S02]  /*14b0*/  SEL R9, R12, R21, P0 ;  /* 0x000000150c097207 */ /* 0x000fc40000000000 */
[----:B------:R-:W-:Y:S02]  /*14c0*/  SEL R19, R19, R25, P0 ;  /* 0x0000001913137207 */ /* 0x000fe40000000000 */
[----:B------:R-:W-:Y:S02]  /*14d0*/  ISETP.GE.U32.AND P1, PT, R13, R4, PT ;  /* 0x000000040d00720c */ /* 0x000fe40003f26070 */
[----:B------:R-:W-:Y:S02]  /*14e0*/  SEL R4, R18, R23, P0 ;  /* 0x0000001712047207 */ /* 0x000fe40000000000 */
[----:B------:R-:W-:Y:S02]  /*14f0*/  IADD3 R20, P2, PT, R9, 0x1, RZ ;  /* 0x0000000109147810 */ /* 0x000fe40007f5e0ff */
[----:B------:R-:W-:Y:S02]  /*1500*/  ISETP.GE.U32.AND.EX P0, PT, R19, R5, PT, P1 ;  /* 0x000000051300720c */ /* 0x000fe40003f06110 */
[----:B------:R-:W-:Y:S01]  /*1510*/  ISETP.GE.AND P1, PT, R7, RZ, PT ;  /* 0x000000ff0700720c */ /* 0x000fe20003f26270 */
[----:B------:R-:W-:Y:S01]  /*1520*/  IMAD.X R21, RZ, RZ, R4, P2 ;  /* 0x000000ffff157224 */ /* 0x000fe200010e0604 */
[----:B------:R-:W-:-:S04]  /*1530*/  SEL R20, R20, R9, P0 ;  /* 0x0000000914147207 */ /* 0x000fc80000000000 */
[----:B------:R-:W-:Y:S02]  /*1540*/  SEL R21, R21, R4, P0 ;  /* 0x0000000415157207 */ /* 0x000fe40000000000 */
[-C--:B------:R-:W-:Y:S02]  /*1550*/  IADD3 R5, P2, PT, RZ, -R20.reuse, RZ ;  /* 0x80000014ff057210 */ /* 0x080fe40007f5e0ff */
[----:B------:R-:W-:Y:S02]  /*1560*/  ISETP.NE.U32.AND P0, PT, R8, RZ, PT ;  /* 0x000000ff0800720c */ /* 0x000fe40003f05070 */
[-C--:B------:R-:W-:Y:S02]  /*1570*/  IADD3.X R4, PT, PT, RZ, ~R21.reuse, RZ, P2, !PT ;  /* 0x80000015ff047210 */ /* 0x080fe400017fe4ff */
[----:B------:R-:W-:Y:S01]  /*1580*/  SEL R20, R5, R20, !P1 ;  /* 0x0000001405147207 */ /* 0x000fe20004800000 */
[----:B------:R-:W-:Y:S01]  /*1590*/  IMAD.MOV.U32 R5, RZ, RZ, 0x0 ;  /* 0x00000000ff057424 */ /* 0x000fe200078e00ff */
[----:B------:R-:W-:Y:S01]  /*15a0*/  SEL R21, R4, R21, !P1 ;  /* 0x0000001504157207 */ /* 0x000fe20004800000 */
[----:B------:R-:W-:Y:S01]  /*15b0*/  IMAD.MOV.U32 R4, RZ, RZ, R0 ;  /* 0x000000ffff047224 */ /* 0x000fe200078e0000 */
[----:B------:R-:W-:-:S04]  /*15c0*/  ISETP.NE.AND.EX P0, PT, R6, RZ, PT, P0 ;  /* 0x000000ff0600720c */ /* 0x000fc80003f05300 */
[----:B------:R-:W-:Y:S02]  /*15d0*/  SEL R20, R20, 0xffffffff, P0 ;  /* 0xffffffff14147807 */ /* 0x000fe40000000000 */
[----:B------:R-:W-:Y:S01]  /*15e0*/  SEL R21, R21, 0xffffffff, P0 ;  /* 0xffffffff15157807 */ /* 0x000fe20000000000 */
[----:B------:R-:W-:Y:S06]  /*15f0*/  RET.REL.NODEC R4 `(_Z22tensorTranspose4DInt64PlS_S_S_l) ;  /* 0xffffffe804807950 */ /* 0x000fec0003c3ffff */
        .weak           $__internal_1_$__cuda_sm20_rem_s64
        .type           $__internal_1_$__cuda_sm20_rem_s64,@function
        .size           $__internal_1_$__cuda_sm20_rem_s64,(.L_x_17 - $__internal_1_$__cuda_sm20_rem_s64)
$__internal_1_$__cuda_sm20_rem_s64:
[----:B------:R-:W-:Y:S02]  /*1600*/  IADD3 R5, P1, PT, RZ, -R12, RZ ;  /* 0x8000000cff057210 */ /* 0x000fe40007f3e0ff */
[----:B------:R-:W-:Y:S02]  /*1610*/  ISETP.GE.AND P0, PT, R8, RZ, PT ;  /* 0x000000ff0800720c */ /* 0x000fe40003f06270 */
[----:B------:R-:W-:Y:S02]  /*1620*/  IADD3.X R7, PT, PT, RZ, ~R8, RZ, P1, !PT ;  /* 0x80000008ff077210 */ /* 0x000fe40000ffe4ff */
[----:B------:R-:W-:Y:S02]  /*1630*/  SEL R4, R5, R12, !P0 ;  /* 0x0000000c05047207 */ /* 0x000fe40004000000 */
[----:B------:R-:W-:-:S04]  /*1640*/  SEL R5, R7, R8, !P0 ;  /* 0x0000000807057207 */ /* 0x000fc80004000000 */
[----:B------:R-:W0:Y:S08]  /*1650*/  I2F.U64.RP R22, R4 ;  /* 0x0000000400167312 */ /* 0x000e300000309000 */
[----:B0-----:R-:W0:Y:S02]  /*1660*/  MUFU.RCP R22, R22 ;  /* 0x0000001600167308 */ /* 0x001e240000001000 */
[----:B0-----:R-:W-:-:S06]  /*1670*/  VIADD R18, R22, 0x1ffffffe ;  /* 0x1ffffffe16127836 */ /* 0x001fcc0000000000 */
[----:B------:R-:W0:Y:S02]  /*1680*/  F2I.U64.TRUNC R18, R18 ;  /* 0x0000001200127311 */ /* 0x000e24000020d800 */
[----:B0-----:R-:W-:-:S04]  /*1690*/  IMAD.WIDE.U32 R6, R18, R4, RZ ;  /* 0x0000000412067225 */ /* 0x001fc800078e00ff */
[----:B------:R-:W-:Y:S01]  /*16a0*/  IMAD R7, R18, R5, R7 ;  /* 0x0000000512077224 */ /* 0x000fe200078e0207 */
[----:B------:R-:W-:-:S03]  /*16b0*/  IADD3 R23, P0, PT, RZ, -R6, RZ ;  /* 0x80000006ff177210 */ /* 0x000fc60007f1e0ff */
[----:B------:R-:W-:Y:S02]  /*16c0*/  IMAD R7, R19, R4, R7 ;  /* 0x0000000413077224 */ /* 0x000fe400078e0207 */
[----:B------:R-:W-:-:S03]  /*16d0*/  IMAD.HI.U32 R6, R18, R23, RZ ;  /* 0x0000001712067227 */ /* 0x000fc600078e00ff */
[----:B------:R-:W-:Y:S01]  /*16e0*/  IADD3.X R25, PT, PT, RZ, ~R7, RZ, P0, !PT ;  /* 0x80000007ff197210 */ /* 0x000fe200007fe4ff */
[----:B------:R-:W-:-:S04]  /*16f0*/  IMAD.MOV.U32 R7, RZ, RZ, R18 ;  /* 0x000000ffff077224 */ /* 0x000fc800078e0012 */
[----:B------:R-:W-:-:S04]  /*1700*/  IMAD.WIDE.U32 R6, P0, R18, R25, R6 ;  /* 0x0000001912067225 */ /* 0x000fc80007800006 */
[C---:B------:R-:W-:Y:S02]  /*1710*/  IMAD R27, R19.reuse, R25, RZ ;  /* 0x00000019131b7224 */ /* 0x040fe400078e02ff */
[----:B------:R-:W-:-:S04]  /*1720*/  IMAD.HI.U32 R6, P1, R19, R23, R6 ;  /* 0x0000001713067227 */ /* 0x000fc80007820006 */
[----:B------:R-:W-:Y:S01]  /*1730*/  IMAD.HI.U32 R23, R19, R25, RZ ;  /* 0x0000001913177227 */ /* 0x000fe200078e00ff */
[----:B------:R-:W-:-:S04]  /*1740*/  IADD3 R7, P2, PT, R27, R6, RZ ;  /* 0x000000061b077210 */ /* 0x000fc80007f5e0ff */
[----:B------:R-:W-:Y:S01]  /*1750*/  IADD3.X R23, PT, PT, R23, R19, RZ, P0, !PT ;  /* 0x0000001317177210 */ /* 0x000fe200007fe4ff */
[----:B------:R-:W-:-:S03]  /*1760*/  IMAD.WIDE.U32 R18, R7, R4, RZ ;  /* 0x0000000407127225 */ /* 0x000fc600078e00ff */
[----:B------:R-:W-:Y:S01]  /*1770*/  IADD3.X R23, PT, PT, RZ, RZ, R23, P2, P1 ;  /* 0x000000ffff177210 */ /* 0x000fe200017e2417 */
[----:B------:R-:W-:Y:S01]  /*1780*/  IMAD R6, R7, R5, R19 ;  /* 0x0000000507067224 */ /* 0x000fe200078e0213 */
[----:B------:R-:W-:Y:S02]  /*1790*/  IADD3 R19, P0, PT, RZ, -R18, RZ ;  /* 0x80000012ff137210 */ /* 0x000fe40007f1e0ff */
[----:B------:R-:W-:Y:S01]  /*17a0*/  ISETP.GE.AND P1, PT, R9, RZ, PT ;  /* 0x000000ff0900720c */ /* 0x000fe20003f26270 */
[----:B------:R-:W-:Y:S02]  /*17b0*/  IMAD R18, R23, R4, R6 ;  /* 0x0000000417127224 */ /* 0x000fe400078e0206 */
[----:B------:R-:W-:-:S04]  /*17c0*/  IMAD.HI.U32 R6, R7, R19, RZ ;  /* 0x0000001307067227 */ /* 0x000fc800078e00ff */
[----:B------:R-:W-:Y:S01]  /*17d0*/  IMAD.X R22, RZ, RZ, ~R18, P0 ;  /* 0x000000ffff167224 */ /* 0x000fe200000e0e12 */
[----:B------:R-:W-:-:S03]  /*17e0*/  IADD3 R18, P4, PT, RZ, -R13, RZ ;  /* 0x8000000dff127210 */ /* 0x000fc60007f9e0ff */
[----:B------:R-:W-:Y:S01]  /*17f0*/  IMAD.WIDE.U32 R6, P0, R7, R22, R6 ;  /* 0x0000001607067225 */ /* 0x000fe20007800006 */
[----:B------:R-:W-:-:S03]  /*1800*/  SEL R13, R18, R13, !P1 ;  /* 0x0000000d120d7207 */ /* 0x000fc60004800000 */
[----:B------:R-:W-:-:S04]  /*1810*/  IMAD.HI.U32 R24, R23, R22, RZ ;  /* 0x0000001617187227 */ /* 0x000fc800078e00ff */
[----:B------:R-:W-:-:S04]  /*1820*/  IMAD.HI.U32 R6, P2, R23, R19, R6 ;  /* 0x0000001317067227 */ /* 0x000fc80007840006 */
[----:B------:R-:W-:Y:S01]  /*1830*/  IMAD R7, R23, R22, RZ ;  /* 0x0000001617077224 */ /* 0x000fe200078e02ff */
[----:B------:R-:W-:Y:S01]  /*1840*/  IADD3.X R22, PT, PT, RZ, ~R9, RZ, P4, !PT ;  /* 0x80000009ff167210 */ /* 0x000fe200027fe4ff */
[----:B------:R-:W-:-:S03]  /*1850*/  IMAD.X R23, R24, 0x1, R23, P0 ;  /* 0x0000000118177824 */ /* 0x000fc600000e0617 */
[----:B------:R-:W-:Y:S01]  /*1860*/  IADD3 R18, P3, PT, R7, R6, RZ ;  /* 0x0000000607127210 */ /* 0x000fe20007f7e0ff */
[----:B------:R-:W-:Y:S01]  /*1870*/  HFMA2 R7, -RZ, RZ, 0, 0 ;  /* 0x00000000ff077431 */ /* 0x000fe200000001ff */
[----:B------:R-:W-:Y:S02]  /*1880*/  SEL R9, R22, R9, !P1 ;  /* 0x0000000916097207 */ /* 0x000fe40004800000 */
[----:B------:R-:W-:Y:S01]  /*1890*/  IADD3.X R22, PT, PT, RZ, RZ, R23, P3, P2 ;  /* 0x000000ffff167210 */ /* 0x000fe20001fe4417 */
[----:B------:R-:W-:-:S04]  /*18a0*/  IMAD.HI.U32 R6, R18, R13, RZ ;  /* 0x0000000d12067227 */ /* 0x000fc800078e00ff */
[-C--:B------:R-:W-:Y:S02]  /*18b0*/  IMAD R19, R22, R9.reuse, RZ ;  /* 0x0000000916137224 */ /* 0x080fe400078e02ff */
[----:B------:R-:W-:-:S04]  /*18c0*/  IMAD.WIDE.U32 R6, R18, R9, R6 ;  /* 0x0000000912067225 */ /* 0x000fc800078e0006 */
[----:B------:R-:W-:-:S04]  /*18d0*/  IMAD.HI.U32 R18, R22, R9, RZ ;  /* 0x0000000916127227 */ /* 0x000fc800078e00ff */
[----:B------:R-:W-:-:S04]  /*18e0*/  IMAD.HI.U32 R6, P0, R22, R13, R6 ;  /* 0x0000000d16067227 */ /* 0x000fc80007800006 */
[----:B------:R-:W-:Y:S01]  /*18f0*/  IMAD.X R18, RZ, RZ, R18, P0 ;  /* 0x000000ffff127224 */ /* 0x000fe200000e0612 */
[----:B------:R-:W-:-:S04]  /*1900*/  IADD3 R19, P2, PT, R19, R6, RZ ;  /* 0x0000000613137210 */ /* 0x000fc80007f5e0ff */
[----:B------:R-:W-:Y:S01]  /*1910*/  IADD3.X R23, PT, PT, RZ, R18, RZ, P2, !PT ;  /* 0x00000012ff177210 */ /* 0x000fe200017fe4ff */
[----:B------:R-:W-:-:S04]  /*1920*/  IMAD.WIDE.U32 R6, R19, R4, RZ ;  /* 0x0000000413067225 */ /* 0x000fc800078e00ff */
[----:B------:R-:W-:Y:S01]  /*1930*/  IMAD R19, R19, R5, R7 ;  /* 0x0000000513137224 */ /* 0x000fe200078e0207 */
[----:B------:R-:W-:-:S03]  /*1940*/  IADD3 R7, P2, PT, -R6, R13, RZ ;  /* 0x0000000d06077210 */ /* 0x000fc60007f5e1ff */
[-C--:B------:R-:W-:Y:S01]  /*1950*/  IMAD R6, R23, R4.reuse, R19 ;  /* 0x0000000417067224 */ /* 0x080fe200078e0213 */
[----:B------:R-:W-:-:S03]  /*1960*/  ISETP.GE.U32.AND P0, PT, R7, R4, PT ;  /* 0x000000040700720c */ /* 0x000fc60003f06070 */
[----:B------:R-:W-:Y:S01]  /*1970*/  IMAD.X R19, R9, 0x1, ~R6, P2 ;  /* 0x0000000109137824 */ /* 0x000fe200010e0e06 */
[----:B------:R-:W-:-:S04]  /*1980*/  IADD3 R9, P2, PT, R7, -R4, RZ ;  /* 0x8000000407097210 */ /* 0x000fc80007f5e0ff */
[CC--:B------:R-:W-:Y:S02]  /*1990*/  ISETP.GE.U32.AND.EX P0, PT, R19.reuse, R5.reuse, PT, P0 ;  /* 0x000000051300720c */ /* 0x0c0fe40003f06100 */
[----:B------:R-:W-:Y:S02]  /*19a0*/  IADD3.X R13, PT, PT, R19, ~R5, RZ, P2, !PT ;  /* 0x80000005130d7210 */ /* 0x000fe400017fe4ff */
[----:B------:R-:W-:Y:S02]  /*19b0*/  SEL R9, R9, R7, P0 ;  /* 0x0000000709097207 */ /* 0x000fe40000000000 */
[----:B------:R-:W-:Y:S02]  /*19c0*/  SEL R13, R13, R19, P0 ;  /* 0x000000130d0d7207 */ /* 0x000fe40000000000 */
[CC--:B------:R-:W-:Y:S02]  /*19d0*/  ISETP.GE.U32.AND P0, PT, R9.reuse, R4.reuse, PT ;  /* 0x000000040900720c */ /* 0x0c0fe40003f06070 */
[----:B------:R-:W-:-:S02]  /*19e0*/  IADD3 R6, P2, PT, R9, -R4, RZ ;  /* 0x8000000409067210 */ /* 0x000fc40007f5e0ff */
[----:B------:R-:W-:-:S03]  /*19f0*/  ISETP.GE.U32.AND.EX P0, PT, R13, R5, PT, P0 ;  /* 0x000000050d00720c */ /* 0x000fc60003f06100 */
[----:B------:R-:W-:Y:S01]  /*1a00*/  IMAD.X R7, R13, 0x1, ~R5, P2 ;  /* 0x000000010d077824 */ /* 0x000fe200010e0e05 */
[----:B------:R-:W-:-:S04]  /*1a10*/  SEL R6, R6, R9, P0 ;  /* 0x0000000906067207 */ /* 0x000fc80000000000 */
[----:B------:R-:W-:Y:S02]  /*1a20*/  SEL R7, R7, R13, P0 ;  /* 0x0000000d07077207 */ /* 0x000fe40000000000 */
[-C--:B------:R-:W-:Y:S02]  /*1a30*/  IADD3 R5, P2, PT, RZ, -R6.reuse, RZ ;  /* 0x80000006ff057210 */ /* 0x080fe40007f5e0ff */
[----:B------:R-:W-:Y:S02]  /*1a40*/  ISETP.NE.U32.AND P0, PT, R12, RZ, PT ;  /* 0x000000ff0c00720c */ /* 0x000fe40003f05070 */
[-C--:B------:R-:W-:Y:S02]  /*1a50*/  IADD3.X R4, PT, PT, RZ, ~R7.reuse, RZ, P2, !PT ;  /* 0x80000007ff047210 */ /* 0x080fe400017fe4ff */
[----:B------:R-:W-:Y:S02]  /*1a60*/  SEL R6, R5, R6, !P1 ;  /* 0x0000000605067207 */ /* 0x000fe40004800000 */
[----:B------:R-:W-:Y:S01]  /*1a70*/  SEL R7, R4, R7, !P1 ;  /* 0x0000000704077207 */ /* 0x000fe20004800000 */
[----:B------:R-:W-:Y:S01]  /*1a80*/  IMAD.MOV.U32 R4, RZ, RZ, R0 ;  /* 0x000000ffff047224 */ /* 0x000fe200078e0000 */
[----:B------:R-:W-:-:S02]  /*1a90*/  MOV R5, 0x0 ;  /* 0x0000000000057802 */ /* 0x000fc40000000f00 */
[----:B------:R-:W-:-:S04]  /*1aa0*/  ISETP.NE.AND.EX P0, PT, R8, RZ, PT, P0 ;  /* 0x000000ff0800720c */ /* 0x000fc80003f05300 */
[----:B------:R-:W-:Y:S02]  /*1ab0*/  SEL R6, R6, 0xffffffff, P0 ;  /* 0xffffffff06067807 */ /* 0x000fe40000000000 */
[----:B------:R-:W-:Y:S01]  /*1ac0*/  SEL R7, R7, 0xffffffff, P0 ;  /* 0xffffffff07077807 */ /* 0x000fe20000000000 */
[----:B------:R-:W-:Y:S06]  /*1ad0*/  RET.REL.NODEC R4 `(_Z22tensorTranspose4DInt64PlS_S_S_l) ;  /* 0xffffffe404487950 */ /* 0x000fec0003c3ffff */
.L_x_15:
[----:B------:R-:W-:-:S00]  /*1ae0*/  BRA `(.L_x_15) ;  /* 0xfffffffc00fc7947 */ /* 0x000fc0000383ffff */
[----:B------:R-:W-:-:S00]  /*1af0*/  NOP ;  /* 0x0000000000007918 */ /* 0x000fc00000000000 */
        /* <DEDUP_REMOVED lines=8> */
.L_x_17:


//--------------------- .nv.shared.reserved.0     --------------------------
	.section	.nv.shared.reserved.0,"aw",@nobits
	.weak		__nv_reservedSMEM_offset_0_alias
	.size		__nv_reservedSMEM_offset_0_alias, 0, 64
	.other		__nv_reservedSMEM_offset_0_alias,@"STO_CUDA_RESERVED_SHARED STV_DEFAULT"
__nv_reservedSMEM_offset_0_alias:
	.zero		0
	.zero		64


//--------------------- .nv.constant0._Z22tensorTranspose4DInt64PlS_S_S_l --------------------------
	.section	.nv.constant0._Z22tensorTranspose4DInt64PlS_S_S_l,"a",@progbits
	.sectionflags	@""
	.align	4
.nv.constant0._Z22tensorTranspose4DInt64PlS_S_S_l:
	.zero		936


//--------------------- SYMBOLS --------------------------

	.type		.nv.reservedSmem.offset0,@object
	.size		.nv.reservedSmem.offset0,0x4
